	.target	sm_80

	.elftype	@"ET_EXEC"


//--------------------- .note.nv.tkinfo           --------------------------
	.section	.note.nv.tkinfo,"",@"SHT_NOTE"
	.sectionflags	@"SHF_NOTE_NV_TKINFO"
	.tkinfo
        /*0018*/ 	.word	0x00000002
        /*0030*/ 	.string	""
        /*0030*/ 	.string	"ptxas"
        /*0030*/ 	.string	"Cuda compilation tools, release 13.0, V13.0.88"
        /*0030*/ 	.string	"Build cuda_13.0.r13.0/compiler.36424714_0"
        /*0030*/ 	.string	"-v  -suppress-debug-info  -lineinfo  -arch sm_80 "



//--------------------- .note.nv.cuinfo           --------------------------
	.section	.note.nv.cuinfo,"",@"SHT_NOTE"
	.sectionflags	@"SHF_NOTE_NV_CUINFO"
        /*0018*/ 	.short	0x0002
        /*001a*/ 	.short	0x0050
        /*001c*/ 	.short	0x0082
	.zero		2


//--------------------- .nv.info                  --------------------------
	.section	.nv.info,"",@"SHT_CUDA_INFO"
	.align	4


	//----- nvinfo : EIATTR_REGCOUNT
	.align		4
        /*0000*/ 	.byte	0x04, 0x2f
        /*0002*/ 	.short	(.L_2 - .L_1)
	.align		4
.L_1:
        /*0004*/ 	.word	index@(attn_fwd)
        /*0008*/ 	.word	0x00000080


	//----- nvinfo : EIATTR_FRAME_SIZE
	.align		4
.L_2:
        /*000c*/ 	.byte	0x04, 0x11
        /*000e*/ 	.short	(.L_4 - .L_3)
	.align		4
.L_3:
        /*0010*/ 	.word	index@(attn_fwd)
        /*0014*/ 	.word	0x00000000


	//----- nvinfo : EIATTR_MIN_STACK_SIZE
	.align		4
.L_4:
        /*0018*/ 	.byte	0x04, 0x12
        /*001a*/ 	.short	(.L_6 - .L_5)
	.align		4
.L_5:
        /*001c*/ 	.word	index@(attn_fwd)
        /*0020*/ 	.word	0x00000000
.L_6:


//--------------------- .nv.info.attn_fwd         --------------------------
	.section	.nv.info.attn_fwd,"",@"SHT_CUDA_INFO"
	.sectionflags	@""
	.align	4


	//----- nvinfo : EIATTR_CUDA_API_VERSION
	.align		4
        /*0000*/ 	.byte	0x04, 0x37
        /*0002*/ 	.short	(.L_8 - .L_7)
.L_7:
        /*0004*/ 	.word	0x00000082


	//----- nvinfo : EIATTR_SW2861232_WAR
	.align		4
.L_8:
        /*0008*/ 	.byte	0x01, 0x35
	.zero		2


	//----- nvinfo : EIATTR_PARAM_CBANK
	.align		4
        /*000c*/ 	.byte	0x04, 0x0a
        /*000e*/ 	.short	(.L_10 - .L_9)
	.align		4
.L_9:
        /*0010*/ 	.word	index@(.nv.constant0.attn_fwd)
        /*0014*/ 	.short	0x0160
        /*0016*/ 	.short	0x0088


	//----- nvinfo : EIATTR_CBANK_PARAM_SIZE
	.align		4
.L_10:
        /*0018*/ 	.byte	0x03, 0x19
        /*001a*/ 	.short	0x0088


	//----- nvinfo : EIATTR_KPARAM_INFO
	.align		4
        /*001c*/ 	.byte	0x04, 0x17
        /*001e*/ 	.short	(.L_12 - .L_11)
.L_11:
        /*0020*/ 	.word	0x00000000
        /*0024*/ 	.short	0x0019
        /*0026*/ 	.short	0x0080
        /*0028*/ 	.byte	0x00, 0xf4, 0x21, 0x00


	//----- nvinfo : EIATTR_KPARAM_INFO
	.align		4
.L_12:
        /*002c*/ 	.byte	0x04, 0x17
        /*002e*/ 	.short	(.L_14 - .L_13)
.L_13:
        /*0030*/ 	.word	0x00000000
        /*0034*/ 	.short	0x0018
        /*0036*/ 	.short	0x0078
        /*0038*/ 	.byte	0x00, 0xf4, 0x21, 0x00


	//----- nvinfo : EIATTR_KPARAM_INFO
	.align		4
.L_14:
        /*003c*/ 	.byte	0x04, 0x17
        /*003e*/ 	.short	(.L_16 - .L_15)
.L_15:
        /*0040*/ 	.word	0x00000000
        /*0044*/ 	.short	0x0017
        /*0046*/ 	.short	0x0070
        /*0048*/ 	.byte	0x00, 0xf0, 0x11, 0x00


	//----- nvinfo : EIATTR_KPARAM_INFO
	.align		4
.L_16:
        /*004c*/ 	.byte	0x04, 0x17
        /*004e*/ 	.short	(.L_18 - .L_17)
.L_17:
        /*0050*/ 	.word	0x00000000
        /*0054*/ 	.short	0x0016
        /*0056*/ 	.short	0x006c
        /*0058*/ 	.byte	0x00, 0xf0, 0x11, 0x00


	//----- nvinfo : EIATTR_KPARAM_INFO
	.align		4
.L_18:
        /*005c*/ 	.byte	0x04, 0x17
        /*005e*/ 	.short	(.L_20 - .L_19)
.L_19:
        /*0060*/ 	.word	0x00000000
        /*0064*/ 	.short	0x0015
        /*0066*/ 	.short	0x0068
        /*0068*/ 	.byte	0x00, 0xf0, 0x11, 0x00


	//----- nvinfo : EIATTR_KPARAM_INFO
	.align		4
.L_20:
        /*006c*/ 	.byte	0x04, 0x17
        /*006e*/ 	.short	(.L_22 - .L_21)
.L_21:
        /*0070*/ 	.word	0x00000000
        /*0074*/ 	.short	0x0014
        /*0076*/ 	.short	0x0064
        /*0078*/ 	.byte	0x00, 0xf0, 0x11, 0x00


	//----- nvinfo : EIATTR_KPARAM_INFO
	.align		4
.L_22:
        /*007c*/ 	.byte	0x04, 0x17
        /*007e*/ 	.short	(.L_24 - .L_23)
.L_23:
        /*0080*/ 	.word	0x00000000
        /*0084*/ 	.short	0x0013
        /*0086*/ 	.short	0x0060
        /*0088*/ 	.byte	0x00, 0xf0, 0x11, 0x00


	//----- nvinfo : EIATTR_KPARAM_INFO
	.align		4
.L_24:
        /*008c*/ 	.byte	0x04, 0x17
        /*008e*/ 	.short	(.L_26 - .L_25)
.L_25:
        /*0090*/ 	.word	0x00000000
        /*0094*/ 	.short	0x0012
        /*0096*/ 	.short	0x005c
        /*0098*/ 	.byte	0x00, 0xf0, 0x11, 0x00


	//----- nvinfo : EIATTR_KPARAM_INFO
	.align		4
.L_26:
        /*009c*/ 	.byte	0x04, 0x17
        /*009e*/ 	.short	(.L_28 - .L_27)
.L_27:
        /*00a0*/ 	.word	0x00000000
        /*00a4*/ 	.short	0x0011
        /*00a6*/ 	.short	0x0058
        /*00a8*/ 	.byte	0x00, 0xf0, 0x11, 0x00


	//----- nvinfo : EIATTR_KPARAM_INFO
	.align		4
.L_28:
        /*00ac*/ 	.byte	0x04, 0x17
        /*00ae*/ 	.short	(.L_30 - .L_29)
.L_29:
        /*00b0*/ 	.word	0x00000000
        /*00b4*/ 	.short	0x0010
        /*00b6*/ 	.short	0x0054
        /*00b8*/ 	.byte	0x00, 0xf0, 0x11, 0x00


	//----- nvinfo : EIATTR_KPARAM_INFO
	.align		4
.L_30:
        /*00bc*/ 	.byte	0x04, 0x17
        /*00be*/ 	.short	(.L_32 - .L_31)
.L_31:
        /*00c0*/ 	.word	0x00000000
        /*00c4*/ 	.short	0x000f
        /*00c6*/ 	.short	0x0050
        /*00c8*/ 	.byte	0x00, 0xf0, 0x11, 0x00


	//----- nvinfo : EIATTR_KPARAM_INFO
	.align		4
.L_32:
        /*00cc*/ 	.byte	0x04, 0x17
        /*00ce*/ 	.short	(.L_34 - .L_33)
.L_33:
        /*00d0*/ 	.word	0x00000000
        /*00d4*/ 	.short	0x000e
        /*00d6*/ 	.short	0x004c
        /*00d8*/ 	.byte	0x00, 0xf0, 0x11, 0x00


	//----- nvinfo : EIATTR_KPARAM_INFO
	.align		4
.L_34:
        /*00dc*/ 	.byte	0x04, 0x17
        /*00de*/ 	.short	(.L_36 - .L_35)
.L_35:
        /*00e0*/ 	.word	0x00000000
        /*00e4*/ 	.short	0x000d
        /*00e6*/ 	.short	0x0048
        /*00e8*/ 	.byte	0x00, 0xf0, 0x11, 0x00


	//----- nvinfo : EIATTR_KPARAM_INFO
	.align		4
.L_36:
        /*00ec*/ 	.byte	0x04, 0x17
        /*00ee*/ 	.short	(.L_38 - .L_37)
.L_37:
        /*00f0*/ 	.word	0x00000000
        /*00f4*/ 	.short	0x000c
        /*00f6*/ 	.short	0x0044
        /*00f8*/ 	.byte	0x00, 0xf0, 0x11, 0x00


	//----- nvinfo : EIATTR_KPARAM_INFO
	.align		4
.L_38:
        /*00fc*/ 	.byte	0x04, 0x17
        /*00fe*/ 	.short	(.L_40 - .L_39)
.L_39:
        /*0100*/ 	.word	0x00000000
        /*0104*/ 	.short	0x000b
        /*0106*/ 	.short	0x0040
        /*0108*/ 	.byte	0x00, 0xf0, 0x11, 0x00


	//----- nvinfo : EIATTR_KPARAM_INFO
	.align		4
.L_40:
        /*010c*/ 	.byte	0x04, 0x17
        /*010e*/ 	.short	(.L_42 - .L_41)
.L_41:
        /*0110*/ 	.word	0x00000000
        /*0114*/ 	.short	0x000a
        /*0116*/ 	.short	0x003c
        /*0118*/ 	.byte	0x00, 0xf0, 0x11, 0x00


	//----- nvinfo : EIATTR_KPARAM_INFO
	.align		4
.L_42:
        /*011c*/ 	.byte	0x04, 0x17
        /*011e*/ 	.short	(.L_44 - .L_43)
.L_43:
        /*0120*/ 	.word	0x00000000
        /*0124*/ 	.short	0x0009
        /*0126*/ 	.short	0x0038
        /*0128*/ 	.byte	0x00, 0xf0, 0x11, 0x00


	//----- nvinfo : EIATTR_KPARAM_INFO
	.align		4
.L_44:
        /*012c*/ 	.byte	0x04, 0x17
        /*012e*/ 	.short	(.L_46 - .L_45)
.L_45:
        /*0130*/ 	.word	0x00000000
        /*0134*/ 	.short	0x0008
        /*0136*/ 	.short	0x0034
        /*0138*/ 	.byte	0x00, 0xf0, 0x11, 0x00


	//----- nvinfo : EIATTR_KPARAM_INFO
	.align		4
.L_46:
        /*013c*/ 	.byte	0x04, 0x17
        /*013e*/ 	.short	(.L_48 - .L_47)
.L_47:
        /*0140*/ 	.word	0x00000000
        /*0144*/ 	.short	0x0007
        /*0146*/ 	.short	0x0030
        /*0148*/ 	.byte	0x00, 0xf0, 0x11, 0x00


	//----- nvinfo : EIATTR_KPARAM_INFO
	.align		4
.L_48:
        /*014c*/ 	.byte	0x04, 0x17
        /*014e*/ 	.short	(.L_50 - .L_49)
.L_49:
        /*0150*/ 	.word	0x00000000
        /*0154*/ 	.short	0x0006
        /*0156*/ 	.short	0x002c
        /*0158*/ 	.byte	0x00, 0xf0, 0x11, 0x00


	//----- nvinfo : EIATTR_KPARAM_INFO
	.align		4
.L_50:
        /*015c*/ 	.byte	0x04, 0x17
        /*015e*/ 	.short	(.L_52 - .L_51)
.L_51:
        /*0160*/ 	.word	0x00000000
        /*0164*/ 	.short	0x0005
        /*0166*/ 	.short	0x0028
        /*0168*/ 	.byte	0x00, 0xf0, 0x11, 0x00


	//----- nvinfo : EIATTR_KPARAM_INFO
	.align		4
.L_52:
        /*016c*/ 	.byte	0x04, 0x17
        /*016e*/ 	.short	(.L_54 - .L_53)
.L_53:
        /*0170*/ 	.word	0x00000000
        /*0174*/ 	.short	0x0004
        /*0176*/ 	.short	0x0020
        /*0178*/ 	.byte	0x00, 0xf4, 0x21, 0x00


	//----- nvinfo : EIATTR_KPARAM_INFO
	.align		4
.L_54:
        /*017c*/ 	.byte	0x04, 0x17
        /*017e*/ 	.short	(.L_56 - .L_55)
.L_55:
        /*0180*/ 	.word	0x00000000
        /*0184*/ 	.short	0x0003
        /*0186*/ 	.short	0x0018
        /*0188*/ 	.byte	0x00, 0xf4, 0x21, 0x00


	//----- nvinfo : EIATTR_KPARAM_INFO
	.align		4
.L_56:
        /*018c*/ 	.byte	0x04, 0x17
        /*018e*/ 	.short	(.L_58 - .L_57)
.L_57:
        /*0190*/ 	.word	0x00000000
        /*0194*/ 	.short	0x0002
        /*0196*/ 	.short	0x0010
        /*0198*/ 	.byte	0x00, 0xf4, 0x21, 0x00


	//----- nvinfo : EIATTR_KPARAM_INFO
	.align		4
.L_58:
        /*019c*/ 	.byte	0x04, 0x17
        /*019e*/ 	.short	(.L_60 - .L_59)
.L_59:
        /*01a0*/ 	.word	0x00000000
        /*01a4*/ 	.short	0x0001
        /*01a6*/ 	.short	0x0008
        /*01a8*/ 	.byte	0x00, 0xf4, 0x21, 0x00


	//----- nvinfo : EIATTR_KPARAM_INFO
	.align		4
.L_60:
        /*01ac*/ 	.byte	0x04, 0x17
        /*01ae*/ 	.short	(.L_62 - .L_61)
.L_61:
        /*01b0*/ 	.word	0x00000000
        /*01b4*/ 	.short	0x0000
        /*01b6*/ 	.short	0x0000
        /*01b8*/ 	.byte	0x00, 0xf4, 0x21, 0x00


	//----- nvinfo : EIATTR_MAXREG_COUNT
	.align		4
.L_62:
        /*01bc*/ 	.byte	0x03, 0x1b
        /*01be*/ 	.short	0x00ff


	//----- nvinfo : EIATTR_NUM_BARRIERS
	.align		4
        /*01c0*/ 	.byte	0x02, 0x4c
        /*01c2*/ 	.byte	0x01
	.zero		1


	//----- nvinfo : EIATTR_MERCURY_ISA_VERSION
	.align		4
        /*01c4*/ 	.byte	0x03, 0x5f
        /*01c6*/ 	.short	0x0000


	//----- nvinfo : EIATTR_COOP_GROUP_MASK_REGIDS
	.align		4
        /*01c8*/ 	.byte	0x04, 0x29
        /*01ca*/ 	.short	(.L_64 - .L_63)


	//   ....[0]....
.L_63:
        /*01cc*/ 	.word	0xffffffff


	//   ....[1]....
        /*01d0*/ 	.word	0xffffffff


	//   ....[2]....
        /*01d4*/ 	.word	0xffffffff


	//   ....[3]....
        /*01d8*/ 	.word	0xffffffff


	//   ....[4]....
        /*01dc*/ 	.word	0xffffffff


	//   ....[5]....
        /*01e0*/ 	.word	0xffffffff


	//   ....[6]....
        /*01e4*/ 	.word	0xffffffff


	//   ....[7]....
        /*01e8*/ 	.word	0xffffffff


	//   ....[8]....
        /*01ec*/ 	.word	0xffffffff


	//   ....[9]....
        /*01f0*/ 	.word	0xffffffff


	//   ....[10]....
        /*01f4*/ 	.word	0xffffffff


	//   ....[11]....
        /*01f8*/ 	.word	0xffffffff


	//   ....[12]....
        /*01fc*/ 	.word	0xffffffff


	//   ....[13]....
        /*0200*/ 	.word	0xffffffff


	//   ....[14]....
        /*0204*/ 	.word	0xffffffff


	//   ....[15]....
        /*0208*/ 	.word	0xffffffff


	//----- nvinfo : EIATTR_COOP_GROUP_INSTR_OFFSETS
	.align		4
.L_64:
        /*020c*/ 	.byte	0x04, 0x28
        /*020e*/ 	.short	(.L_66 - .L_65)


	//   ....[0]....
.L_65:
        /*0210*/ 	.word	0x00001760


	//   ....[1]....
        /*0214*/ 	.word	0x00001820


	//   ....[2]....
        /*0218*/ 	.word	0x000018b0


	//   ....[3]....
        /*021c*/ 	.word	0x00001a50


	//   ....[4]....
        /*0220*/ 	.word	0x00001a80


	//   ....[5]....
        /*0224*/ 	.word	0x00001a90


	//   ....[6]....
        /*0228*/ 	.word	0x00001b00


	//   ....[7]....
        /*022c*/ 	.word	0x00001b40


	//   ....[8]....
        /*0230*/ 	.word	0x00002700


	//   ....[9]....
        /*0234*/ 	.word	0x00002710


	//   ....[10]....
        /*0238*/ 	.word	0x00002720


	//   ....[11]....
        /*023c*/ 	.word	0x00002730


	//   ....[12]....
        /*0240*/ 	.word	0x000027f0


	//   ....[13]....
        /*0244*/ 	.word	0x00002810


	//   ....[14]....
        /*0248*/ 	.word	0x00002820


	//   ....[15]....
        /*024c*/ 	.word	0x00002830


	//----- nvinfo : EIATTR_EXIT_INSTR_OFFSETS
	.align		4
.L_66:
        /*0250*/ 	.byte	0x04, 0x1c
        /*0252*/ 	.short	(.L_68 - .L_67)


	//   ....[0]....
.L_67:
        /*0254*/ 	.word	0x00004840


	//----- nvinfo : EIATTR_REQNTID
	.align		4
.L_68:
        /*0258*/ 	.byte	0x04, 0x10
        /*025a*/ 	.short	(.L_70 - .L_69)
.L_69:
        /*025c*/ 	.word	0x00000100
        /*0260*/ 	.word	0x00000001
        /*0264*/ 	.word	0x00000001
.L_70:


//--------------------- .nv.callgraph             --------------------------
	.section	.nv.callgraph,"",@"SHT_CUDA_CALLGRAPH"
	.align	4
	.sectionentsize	8
	.align		4
        /*0000*/ 	.word	0x00000000
	.align		4
        /*0004*/ 	.word	0xffffffff
	.align		4
        /*0008*/ 	.word	0x00000000
	.align		4
        /*000c*/ 	.word	0xfffffffe
	.align		4
        /*0010*/ 	.word	0x00000000
	.align		4
        /*0014*/ 	.word	0xfffffffd
	.align		4
        /*0018*/ 	.word	0x00000000
	.align		4
        /*001c*/ 	.word	0xfffffffc


//--------------------- .nv.rel.action            --------------------------
	.section	.nv.rel.action,"",@"SHT_CUDA_RELOCINFO"
	.align	8
	.sectionentsize	8
        /*0000*/ 	.byte	0x73, 0x00, 0x00, 0x00, 0x00, 0x00, 0x00, 0x00, 0x00, 0x00, 0x00, 0x11, 0x25, 0x00, 0x05, 0x36


//--------------------- .nv.constant4             --------------------------
	.section	.nv.constant4,"a",@progbits
	.align	8
	.align		8
.nv.constant4:
        /*0000*/ 	.dword	_$_str


//--------------------- .nv.constant0.attn_fwd    --------------------------
	.section	.nv.constant0.attn_fwd,"a",@progbits
	.sectionflags	@""
	.align	4
.nv.constant0.attn_fwd:
	.zero		488


//--------------------- .text.attn_fwd            --------------------------
	.section	.text.attn_fwd,"ax",@progbits
	.sectioninfo	@"SHI_REGISTERS=128"
	.align	128
        .global         attn_fwd
        .type           attn_fwd,@function
        .size           attn_fwd,(.L_x_4 - attn_fwd)
        .other          attn_fwd,@"STO_CUDA_ENTRY STV_DEFAULT"
attn_fwd:
.text.attn_fwd:
[----:B------:R-:W-:Y:S02]  /*0000*/  MOV R1, c[0x0][0x28] ;  /* 0x00000a0000017a02 */ /* 0x000fe40000000f00 */
[----:B------:R-:W0:Y:S01]  /*0010*/  S2R R68, SR_TID.X ;  /* 0x0000000000447919 */ /* 0x000e220000002100 */
[----:B------:R-:W-:Y:S01]  /*0020*/  MOV R27, c[0x0][0x198] ;  /* 0x00006600001b7a02 */ /* 0x000fe20000000f00 */
[----:B------:R-:W-:Y:S02]  /*0030*/  ULDC.64 UR4, c[0x0][0x118] ;  /* 0x0000460000047ab9 */ /* 0x000fe40000000a00 */
[----:B------:R-:W1:Y:S01]  /*0040*/  S2R R113, SR_CTAID.X ;  /* 0x0000000000717919 */ /* 0x000e620000002500 */
[C---:B------:R-:W-:Y:S01]  /*0050*/  SHF.L.U32 R11, R27.reuse, 0x3, RZ ;  /* 0x000000031b0b7819 */ /* 0x040fe200000006ff */
[C---:B------:R-:W-:Y:S01]  /*0060*/  IMAD R21, R27.reuse, 0xc, RZ ;  /* 0x0000000c1b157824 */ /* 0x040fe200078e02ff */
[C---:B------:R-:W-:Y:S01]  /*0070*/  SHF.L.U32 R15, R27.reuse, 0x4, RZ ;  /* 0x000000041b0f7819 */ /* 0x040fe200000006ff */
[----:B------:R-:W2:Y:S01]  /*0080*/  S2R R70, SR_CTAID.Y ;  /* 0x0000000000467919 */ /* 0x000ea20000002600 */
[C---:B------:R-:W-:Y:S01]  /*0090*/  IMAD R25, R27.reuse, 0x18, RZ ;  /* 0x000000181b197824 */ /* 0x040fe200078e02ff */
[C---:B------:R-:W-:Y:S01]  /*00a0*/  SHF.L.U32 R7, R27.reuse, 0x1, RZ ;  /* 0x000000011b077819 */ /* 0x040fe200000006ff */
[C---:B------:R-:W-:Y:S01]  /*00b0*/  IMAD R19, R27.reuse, 0x6, RZ ;  /* 0x000000061b137824 */ /* 0x040fe200078e02ff */
[C---:B------:R-:W-:Y:S01]  /*00c0*/  SHF.L.U32 R9, R27.reuse, 0x2, RZ ;  /* 0x000000021b097819 */ /* 0x040fe200000006ff */
[C---:B------:R-:W-:Y:S01]  /*00d0*/  IMAD R81, R27.reuse, 0x30, RZ ;  /* 0x000000301b517824 */ /* 0x040fe200078e02ff */
[CC--:B------:R-:W-:Y:S01]  /*00e0*/  LEA R13, R27.reuse, R27.reuse, 0x2 ;  /* 0x0000001b1b0d7211 */ /* 0x0c0fe200078e10ff */
[C---:B------:R-:W-:Y:S01]  /*00f0*/  IMAD R17, R27.reuse, 0x22, RZ ;  /* 0x000000221b117824 */ /* 0x040fe200078e02ff */
[CC--:B------:R-:W-:Y:S01]  /*0100*/  LEA R23, R27.reuse, -R27.reuse, 0x3 ;  /* 0x8000001b1b177211 */ /* 0x0c0fe200078e18ff */
[C---:B------:R-:W-:Y:S01]  /*0110*/  IMAD R43, R27.reuse, 0xe, RZ ;  /* 0x0000000e1b2b7824 */ /* 0x040fe200078e02ff */
[CC--:B------:R-:W-:Y:S01]  /*0120*/  LEA R35, R27.reuse, R27.reuse, 0x3 ;  /* 0x0000001b1b237211 */ /* 0x0c0fe200078e18ff */
[C---:B------:R-:W-:Y:S01]  /*0130*/  IMAD R37, R27.reuse, 0xa, RZ ;  /* 0x0000000a1b257824 */ /* 0x040fe200078e02ff */
[CC--:B------:R-:W-:Y:S01]  /*0140*/  LEA R45, R27.reuse, -R27.reuse, 0x4 ;  /* 0x8000001b1b2d7211 */ /* 0x0c0fe200078e20ff */
[C---:B------:R-:W-:Y:S01]  /*0150*/  IMAD R31, R27.reuse, 0x26, RZ ;  /* 0x000000261b1f7824 */ /* 0x040fe200078e02ff */
[CC--:B------:R-:W-:Y:S01]  /*0160*/  LEA R47, R27.reuse, R27.reuse, 0x4 ;  /* 0x0000001b1b2f7211 */ /* 0x0c0fe200078e20ff */
[C---:B------:R-:W-:Y:S01]  /*0170*/  IMAD R49, R27.reuse, 0x12, RZ ;  /* 0x000000121b317824 */ /* 0x040fe200078e02ff */
[----:B0-----:R-:W-:Y:S01]  /*0180*/  LOP3.LUT R66, R68, 0xff, RZ, 0xc0, !PT ;  /* 0x000000ff44427812 */ /* 0x001fe200078ec0ff */
[C---:B------:R-:W-:Y:S01]  /*0190*/  IMAD R53, R27.reuse, 0x14, RZ ;  /* 0x000000141b357824 */ /* 0x040fe200078e02ff */
[C---:B------:R-:W-:Y:S01]  /*01a0*/  LEA R73, R27.reuse, -R27, 0x5 ;  /* 0x8000001b1b497211 */ /* 0x040fe200078e28ff */
[----:B------:R-:W-:Y:S01]  /*01b0*/  IMAD R39, R27, 0xb, RZ ;  /* 0x0000000b1b277824 */ /* 0x000fe200078e02ff */
[----:B-1----:R-:W-:Y:S01]  /*01c0*/  LEA R113, R113, R66, 0x8 ;  /* 0x0000004271717211 */ /* 0x002fe200078e40ff */
[----:B------:R-:W-:-:S02]  /*01d0*/  IMAD R57, R27, 0x16, RZ ;  /* 0x000000161b397824 */ /* 0x000fc400078e02ff */
[----:B------:R-:W-:Y:S02]  /*01e0*/  IMAD R41, R27, 0xd, RZ ;  /* 0x0000000d1b297824 */ /* 0x000fe400078e02ff */
[----:B--2---:R-:W-:Y:S02]  /*01f0*/  IMAD R0, R70, c[0x0][0x190], RZ ;  /* 0x0000640046007a24 */ /* 0x004fe400078e02ff */
[----:B------:R-:W-:Y:S02]  /*0200*/  IMAD R3, R113, c[0x0][0x194], RZ ;  /* 0x0000650071037a24 */ /* 0x000fe400078e02ff */
[----:B------:R-:W-:Y:S01]  /*0210*/  IMAD R63, R27, 0x1a, RZ ;  /* 0x0000001a1b3f7824 */ /* 0x000fe200078e02ff */
[C---:B------:R-:W-:Y:S01]  /*0220*/  SHF.L.U32 R2, R0.reuse, 0x1, RZ ;  /* 0x0000000100027819 */ /* 0x040fe200000006ff */
[----:B------:R-:W-:Y:S01]  /*0230*/  IMAD.HI R0, R0, 0x2, RZ ;  /* 0x0000000200007827 */ /* 0x000fe200078e02ff */
[----:B------:R-:W-:-:S03]  /*0240*/  SHF.L.U32 R5, R3, 0x1, RZ ;  /* 0x0000000103057819 */ /* 0x000fc600000006ff */
[----:B------:R-:W-:Y:S01]  /*0250*/  IMAD.HI R3, R3, 0x2, RZ ;  /* 0x0000000203037827 */ /* 0x000fe200078e02ff */
[----:B------:R-:W-:Y:S02]  /*0260*/  IADD3 R2, P0, P1, R5, c[0x0][0x160], R2 ;  /* 0x0000580005027a10 */ /* 0x000fe4000791e002 */
[C---:B------:R-:W-:Y:S01]  /*0270*/  LEA R5, R27.reuse, R27, 0x1 ;  /* 0x0000001b1b057211 */ /* 0x040fe200078e08ff */
[----:B------:R-:W-:Y:S01]  /*0280*/  IMAD R67, R27, 0x1c, RZ ;  /* 0x0000001c1b437824 */ /* 0x000fe200078e02ff */
[----:B------:R-:W-:Y:S01]  /*0290*/  IADD3.X R3, R3, c[0x0][0x164], R0, P0, P1 ;  /* 0x0000590003037a10 */ /* 0x000fe200007e2400 */
[C---:B------:R-:W-:Y:S01]  /*02a0*/  IMAD R71, R27.reuse, 0x1e, RZ ;  /* 0x0000001e1b477824 */ /* 0x040fe200078e02ff */
[CC--:B------:R-:W-:Y:S01]  /*02b0*/  LEA R10, P4, R27.reuse, R2.reuse, 0x4 ;  /* 0x000000021b0a7211 */ /* 0x0c0fe200078820ff */
[C---:B------:R-:W-:Y:S01]  /*02c0*/  IMAD R29, R27.reuse, 0x24, RZ ;  /* 0x000000241b1d7824 */ /* 0x040fe200078e02ff */
[CC--:B------:R-:W-:Y:S01]  /*02d0*/  LEA R14, P5, R27.reuse, R2.reuse, 0x5 ;  /* 0x000000021b0e7211 */ /* 0x0c0fe200078a28ff */
[----:B------:R-:W-:Y:S01]  /*02e0*/  IMAD R51, R27, 0x13, RZ ;  /* 0x000000131b337824 */ /* 0x000fe200078e02ff */
[-C--:B------:R-:W-:Y:S01]  /*02f0*/  LEA.HI.X.SX32 R11, R11, R3.reuse, 0x1, P4 ;  /* 0x000000030b0b7211 */ /* 0x080fe200020f0eff */
[----:B------:R-:W-:Y:S01]  /*0300*/  IMAD R33, R27, 0x28, RZ ;  /* 0x000000281b217824 */ /* 0x000fe200078e02ff */
[-C--:B------:R-:W-:Y:S01]  /*0310*/  IADD3 R18, P4, R21, R2.reuse, RZ ;  /* 0x0000000215127210 */ /* 0x080fe20007f9e0ff */
[----:B------:R-:W-:Y:S01]  /*0320*/  IMAD R55, R27, 0x15, RZ ;  /* 0x000000151b377824 */ /* 0x000fe200078e02ff */
[-C--:B------:R-:W-:Y:S01]  /*0330*/  LEA.HI.X.SX32 R15, R15, R3.reuse, 0x1, P5 ;  /* 0x000000030f0f7211 */ /* 0x080fe200028f0eff */
[----:B------:R-:W-:Y:S01]  /*0340*/  IMAD R75, R27, 0x2a, RZ ;  /* 0x0000002a1b4b7824 */ /* 0x000fe200078e02ff */
[-C--:B------:R-:W-:Y:S01]  /*0350*/  IADD3 R20, P5, R25, R2.reuse, RZ ;  /* 0x0000000219147210 */ /* 0x080fe20007fbe0ff */
[----:B------:R-:W-:Y:S01]  /*0360*/  IMAD R77, R27, 0x2c, RZ ;  /* 0x0000002c1b4d7824 */ /* 0x000fe200078e02ff */
[-C--:B------:R-:W-:Y:S01]  /*0370*/  IADD3 R16, P2, R19, R2.reuse, RZ ;  /* 0x0000000213107210 */ /* 0x080fe20007f5e0ff */
[----:B------:R-:W-:Y:S01]  /*0380*/  IMAD R59, R27, 0x17, RZ ;  /* 0x000000171b3b7824 */ /* 0x000fe200078e02ff */
[-C--:B------:R-:W-:Y:S01]  /*0390*/  IADD3 R4, P6, R81, R2.reuse, RZ ;  /* 0x0000000251047210 */ /* 0x080fe20007fde0ff */
        /* <DEDUP_REMOVED lines=8> */
[C---:B------:R-:W-:Y:S01]  /*0420*/  IMAD R65, R27.reuse, 0x1b, RZ ;  /* 0x0000001b1b417824 */ /* 0x040fe200078e02ff */
[CC--:B------:R-:W-:Y:S01]  /*0430*/  LEA R26, P5, R27.reuse, R2.reuse, 0x2 ;  /* 0x000000021b1a7211 */ /* 0x0c0fe200078a10ff */
[----:B------:R-:W-:Y:S01]  /*0440*/  IMAD R87, R27, 0x36, RZ ;  /* 0x000000361b577824 */ /* 0x000fe200078e02ff */
[-C--:B------:R-:W-:Y:S01]  /*0450*/  LEA.HI.X.SX32 R17, R5, R3.reuse, 0x1, P2 ;  /* 0x0000000305117211 */ /* 0x080fe200010f0eff */
[----:B------:R-:W-:Y:S01]  /*0460*/  IMAD R89, R27, 0x38, RZ ;  /* 0x000000381b597824 */ /* 0x000fe200078e02ff */
[-C--:B------:R-:W-:Y:S01]  /*0470*/  LEA.HI.X.SX32 R5, R25, R3.reuse, 0x1, P6 ;  /* 0x0000000319057211 */ /* 0x080fe200030f0eff */
[C---:B------:R-:W-:Y:S01]  /*0480*/  IMAD R69, R27.reuse, 0x1d, RZ ;  /* 0x0000001d1b457824 */ /* 0x040fe200078e02ff */
[CC--:B------:R-:W-:Y:S01]  /*0490*/  LEA R30, P6, R27.reuse, R2.reuse, 0x3 ;  /* 0x000000021b1e7211 */ /* 0x0c0fe200078c18ff */
[C---:B------:R-:W-:Y:S01]  /*04a0*/  IMAD R91, R27.reuse, 0x3a, RZ ;  /* 0x0000003a1b5b7824 */ /* 0x040fe200078e02ff */
[CC--:B------:R-:W-:Y:S01]  /*04b0*/  LEA.HI.X.SX32 R25, R27.reuse, R3.reuse, 0x1, P4 ;  /* 0x000000031b197211 */ /* 0x0c0fe200020f0eff */
[----:B------:R-:W-:Y:S01]  /*04c0*/  IMAD R93, R27, 0x3c, RZ ;  /* 0x0000003c1b5d7824 */ /* 0x000fe200078e02ff */
[-C--:B------:R-:W-:Y:S01]  /*04d0*/  IADD3 R12, P3, R31, R2.reuse, RZ ;  /* 0x000000021f0c7210 */ /* 0x080fe20007f7e0ff */
[----:B------:R-:W-:Y:S01]  /*04e0*/  IMAD R95, R27, 0x3e, RZ ;  /* 0x0000003e1b5f7824 */ /* 0x000fe200078e02ff */
[----:B------:R-:W-:Y:S01]  /*04f0*/  LEA.HI.X.SX32 R27, R7, R3, 0x1, P5 ;  /* 0x00000003071b7211 */ /* 0x000fe200028f0eff */
[----:B------:R0:W2:Y:S01]  /*0500*/  LDG.E.U16 R10, [R10.64] ;  /* 0x000000040a0a7981 */ /* 0x0000a2000c1e1500 */
[----:B------:R-:W-:-:S02]  /*0510*/  IADD3 R32, P5, R43, R2, RZ ;  /* 0x000000022b207210 */ /* 0x000fc40007fbe0ff */
[-C--:B------:R-:W-:Y:S01]  /*0520*/  IADD3 R28, P4, R37, R2.reuse, RZ ;  /* 0x00000002251c7210 */ /* 0x080fe20007f9e0ff */
[----:B------:R-:W3:Y:S01]  /*0530*/  LDG.E.U16 R14, [R14.64] ;  /* 0x000000040e0e7981 */ /* 0x000ee2000c1e1500 */
[-C--:B------:R-:W-:Y:S02]  /*0540*/  LEA.HI.X.SX32 R31, R9, R3.reuse, 0x1, P6 ;  /* 0x00000003091f7211 */ /* 0x080fe400030f0eff */
[-C--:B------:R-:W-:Y:S01]  /*0550*/  IADD3 R22, P2, R33, R2.reuse, RZ ;  /* 0x0000000221167210 */ /* 0x080fe20007f5e0ff */
[----:B------:R1:W4:Y:S01]  /*0560*/  LDG.E.U16 R4, [R4.64] ;  /* 0x0000000404047981 */ /* 0x000322000c1e1500 */
[-C--:B------:R-:W-:Y:S02]  /*0570*/  IADD3 R34, P6, R49, R2.reuse, RZ ;  /* 0x0000000231227210 */ /* 0x080fe40007fde0ff */
[----:B------:R-:W-:Y:S01]  /*0580*/  IADD3 R8, P0, R29, R2, RZ ;  /* 0x000000021d087210 */ /* 0x000fe20007f1e0ff */
[----:B------:R-:W5:Y:S01]  /*0590*/  LDG.E.U16 R24, [R24.64] ;  /* 0x0000000418187981 */ /* 0x000f62000c1e1500 */
[----:B------:R-:W-:-:S02]  /*05a0*/  LEA.HI.X.SX32 R33, R23, R3, 0x1, P5 ;  /* 0x0000000317217211 */ /* 0x000fc400028f0eff */
[-C--:B------:R-:W-:Y:S01]  /*05b0*/  LEA.HI.X.SX32 R29, R13, R3.reuse, 0x1, P4 ;  /* 0x000000030d1d7211 */ /* 0x080fe200020f0eff */
[----:B------:R-:W5:Y:S01]  /*05c0*/  LDG.E.U16 R26, [R26.64] ;  /* 0x000000041a1a7981 */ /* 0x000f62000c1e1500 */
[-C--:B------:R-:W-:Y:S02]  /*05d0*/  IADD3 R38, P5, R57, R2.reuse, RZ ;  /* 0x0000000239267210 */ /* 0x080fe40007fbe0ff */
[-C--:B------:R-:W-:Y:S01]  /*05e0*/  IADD3 R36, P4, R53, R2.reuse, RZ ;  /* 0x0000000235247210 */ /* 0x080fe20007f9e0ff */
[----:B------:R-:W5:Y:S01]  /*05f0*/  LDG.E.U16 R16, [R16.64] ;  /* 0x0000000410107981 */ /* 0x000f62000c1e1500 */
[-C--:B------:R-:W-:Y:S02]  /*0600*/  LEA.HI.X.SX32 R35, R35, R3.reuse, 0x1, P6 ;  /* 0x0000000323237211 */ /* 0x080fe400030f0eff */
        /* <DEDUP_REMOVED lines=13> */
[----:B------:R0:W5:Y:S01]  /*06e0*/  LDG.E.U16 R30, [R30.64] ;  /* 0x000000041e1e7981 */ /* 0x000162000c1e1500 */
[-C--:B------:R-:W-:Y:S02]  /*06f0*/  IADD3 R54, P1, R83, R2.reuse, RZ ;  /* 0x0000000253367210 */ /* 0x080fe40007f3e0ff */
[-C--:B------:R-:W-:Y:S01]  /*0700*/  LEA.HI.X.SX32 R9, R49, R3.reuse, 0x1, P0 ;  /* 0x0000000331097211 */ /* 0x080fe200000f0eff */
[----:B------:R0:W5:Y:S01]  /*0710*/  LDG.E.U16 R6, [R6.64] ;  /* 0x0000000406067981 */ /* 0x000162000c1e1500 */
[----:B------:R-:W-:Y:S02]  /*0720*/  LEA.HI.X.SX32 R43, R43, R3, 0x1, P4 ;  /* 0x000000032b2b7211 */ /* 0x000fe400020f0eff */
[-C--:B------:R-:W-:Y:S01]  /*0730*/  IADD3 R50, P5, R79, R2.reuse, RZ ;  /* 0x000000024f327210 */ /* 0x080fe20007fbe0ff */
[----:B------:R0:W5:Y:S01]  /*0740*/  LDG.E.U16 R8, [R8.64] ;  /* 0x0000000408087981 */ /* 0x000162000c1e1500 */
[----:B------:R-:W-:-:S02]  /*0750*/  IADD3 R52, P0, R85, R2, RZ ;  /* 0x0000000255347210 */ /* 0x000fc40007f1e0ff */
[-C--:B------:R-:W-:Y:S01]  /*0760*/  LEA.HI.X.SX32 R13, R51, R3.reuse, 0x1, P3 ;  /* 0x00000003330d7211 */ /* 0x080fe200018f0eff */
[----:B------:R0:W5:Y:S01]  /*0770*/  LDG.E.U16 R28, [R28.64] ;  /* 0x000000041c1c7981 */ /* 0x000162000c1e1500 */
[-C--:B------:R-:W-:Y:S02]  /*0780*/  IADD3 R48, P4, R77, R2.reuse, RZ ;  /* 0x000000024d307210 */ /* 0x080fe40007f9e0ff */
[----:B------:R-:W-:Y:S01]  /*0790*/  IADD3 R58, P3, R87, R2, RZ ;  /* 0x00000002573a7210 */ /* 0x000fe20007f7e0ff */
[----:B------:R-:W5:Y:S01]  /*07a0*/  LDG.E.U16 R12, [R12.64] ;  /* 0x000000040c0c7981 */ /* 0x000f62000c1e1500 */
[-C--:B------:R-:W-:Y:S02]  /*07b0*/  LEA.HI.X.SX32 R47, R55, R3.reuse, 0x1, P6 ;  /* 0x00000003372f7211 */ /* 0x080fe400030f0eff */
[-C--:B------:R-:W-:Y:S01]  /*07c0*/  LEA.HI.X.SX32 R23, R53, R3.reuse, 0x1, P2 ;  /* 0x0000000335177211 */ /* 0x080fe200010f0eff */
[----:B------:R-:W5:Y:S01]  /*07d0*/  LDG.E.U16 R40, [R40.64] ;  /* 0x0000000428287981 */ /* 0x000f62000c1e1500 */
[----:B------:R-:W-:-:S02]  /*07e0*/  LEA.HI.X.SX32 R55, R61, R3, 0x1, P1 ;  /* 0x000000033d377211 */ /* 0x000fc400008f0eff */
[-C--:B------:R-:W-:Y:S01]  /*07f0*/  IADD3 R56, P2, R89, R2.reuse, RZ ;  /* 0x0000000259387210 */ /* 0x080fe20007f5e0ff */
[----:B------:R-:W5:Y:S01]  /*0800*/  LDG.E.U16 R22, [R22.64] ;  /* 0x0000000416167981 */ /* 0x000f62000c1e1500 */
[-C--:B------:R-:W-:Y:S02]  /*0810*/  LEA.HI.X.SX32 R51, R59, R3.reuse, 0x1, P5 ;  /* 0x000000033b337211 */ /* 0x080fe400028f0eff */
[-C--:B------:R-:W-:Y:S01]  /*0820*/  LEA.HI.X.SX32 R53, R63, R3.reuse, 0x1, P0 ;  /* 0x000000033f357211 */ /* 0x080fe200000f0eff */
[----:B------:R-:W5:Y:S01]  /*0830*/  LDG.E.U16 R54, [R54.64] ;  /* 0x0000000436367981 */ /* 0x000f62000c1e1500 */
[----:B------:R-:W-:Y:S02]  /*0840*/  IADD3 R62, P6, R91, R2, RZ ;  /* 0x000000025b3e7210 */ /* 0x000fe40007fde0ff */
[-C--:B------:R-:W-:Y:S01]  /*0850*/  LEA.HI.X.SX32 R49, R57, R3.reuse, 0x1, P4 ;  /* 0x0000000339317211 */ /* 0x080fe200020f0eff */
[----:B------:R-:W5:Y:S01]  /*0860*/  LDG.E.U16 R52, [R52.64] ;  /* 0x0000000434347981 */ /* 0x000f62000c1e1500 */
[----:B------:R-:W-:-:S02]  /*0870*/  LEA.HI.X.SX32 R59, R65, R3, 0x1, P3 ;  /* 0x00000003413b7211 */ /* 0x000fc400018f0eff */
[-C--:B------:R-:W-:Y:S01]  /*0880*/  IADD3 R60, P4, R93, R2.reuse, RZ ;  /* 0x000000025d3c7210 */ /* 0x080fe20007f9e0ff */
[----:B------:R-:W5:Y:S01]  /*0890*/  LDG.E.U16 R46, [R46.64] ;  /* 0x000000042e2e7981 */ /* 0x000f62000c1e1500 */
[----:B------:R-:W-:Y:S02]  /*08a0*/  IADD3 R64, P5, R95, R2, RZ ;  /* 0x000000025f407210 */ /* 0x000fe40007fbe0ff */
[-C--:B------:R-:W-:Y:S01]  /*08b0*/  LEA.HI.X.SX32 R57, R67, R3.reuse, 0x1, P2 ;  /* 0x0000000343397211 */ /* 0x080fe200010f0eff */
[----:B------:R0:W5:Y:S01]  /*08c0*/  LDG.E.U16 R2, [R2.64] ;  /* 0x0000000402027981 */ /* 0x000162000c1e1500 */
[-C--:B------:R-:W-:Y:S02]  /*08d0*/  LEA.HI.X.SX32 R63, R69, R3.reuse, 0x1, P6 ;  /* 0x00000003453f7211 */ /* 0x080fe400030f0eff */
[-C--:B------:R-:W-:Y:S01]  /*08e0*/  LEA.HI.X.SX32 R61, R71, R3.reuse, 0x1, P4 ;  /* 0x00000003473d7211 */ /* 0x080fe200020f0eff */
[----:B------:R-:W5:Y:S01]  /*08f0*/  LDG.E.U16 R58, [R58.64] ;  /* 0x000000043a3a7981 */ /* 0x000f62000c1e1500 */
[----:B------:R-:W-:-:S03]  /*0900*/  LEA.HI.X.SX32 R65, R73, R3, 0x1, P5 ;  /* 0x0000000349417211 */ /* 0x000fc600028f0eff */
[----:B------:R-:W5:Y:S04]  /*0910*/  LDG.E.U16 R56, [R56.64] ;  /* 0x0000000438387981 */ /* 0x000f68000c1e1500 */
        /* <DEDUP_REMOVED lines=8> */
[----:B------:R-:W5:Y:S01]  /*09a0*/  LDG.E.U16 R64, [R64.64] ;  /* 0x0000000440407981 */ /* 0x000f62000c1e1500 */
[----:B0-----:R-:W-:-:S04]  /*09b0*/  SHF.L.U32 R3, R66, 0x1, RZ ;  /* 0x0000000142037819 */ /* 0x001fc800000006ff */
[C---:B-1----:R-:W-:Y:S02]  /*09c0*/  LOP3.LUT R5, R3.reuse, 0x10, RZ, 0x3c, !PT ;  /* 0x0000001003057812 */ /* 0x042fe400078e3cff */
[C---:B------:R-:W-:Y:S02]  /*09d0*/  LOP3.LUT R7, R3.reuse, 0x20, RZ, 0x3c, !PT ;  /* 0x0000002003077812 */ /* 0x040fe400078e3cff */
[C---:B------:R-:W-:Y:S02]  /*09e0*/  LOP3.LUT R9, R3.reuse, 0x30, RZ, 0x3c, !PT ;  /* 0x0000003003097812 */ /* 0x040fe400078e3cff */
[----:B------:R-:W-:Y:S02]  /*09f0*/  LOP3.LUT R11, R3, 0x40, RZ, 0x3c, !PT ;  /* 0x00000040030b7812 */ /* 0x000fe400078e3cff */
[----:B------:R-:W-:-:S04]  /*0a00*/  MOV R0, 0x1 ;  /* 0x0000000100007802 */ /* 0x000fc80000000f00 */
[----:B------:R-:W-:Y:S01]  /*0a10*/  ISETP.LE.AND P0, PT, R0, c[0x0][0x1d0], PT ;  /* 0x0000740000007a0c */ /* 0x000fe20003f03270 */
[----:B------:R-:W-:Y:S01]  /*0a20*/  CS2R R66, SRZ ;  /* 0x0000000000427805 */ /* 0x000fe2000001ff00 */
[----:B------:R-:W-:Y:S02]  /*0a30*/  MOV R106, 0x3f800000 ;  /* 0x3f800000006a7802 */ /* 0x000fe40000000f00 */
[----:B------:R-:W-:Y:S02]  /*0a40*/  MOV R29, 0xff800000 ;  /* 0xff800000001d7802 */ /* 0x000fe40000000f00 */
[----:B------:R-:W-:Y:S02]  /*0a50*/  MOV R0, 0xff800000 ;  /* 0xff80000000007802 */ /* 0x000fe40000000f00 */
[----:B------:R-:W-:Y:S02]  /*0a60*/  MOV R105, 0x3f800000 ;  /* 0x3f80000000697802 */ /* 0x000fe40000000f00 */
[----:B------:R-:W-:-:S02]  /*0a70*/  MOV R104, 0x3f800000 ;  /* 0x3f80000000687802 */ /* 0x000fc40000000f00 */
[----:B------:R-:W-:Y:S02]  /*0a80*/  MOV R103, 0x3f800000 ;  /* 0x3f80000000677802 */ /* 0x000fe40000000f00 */
[C---:B------:R-:W-:Y:S01]  /*0a90*/  SHF.L.U32 R31, R68.reuse, 0x1, RZ ;  /* 0x00000001441f7819 */ /* 0x040fe200000006ff */
[----:B--2---:R-:W-:Y:S04]  /*0aa0*/  STS.U16 [R3+0x1000], R10 ;  /* 0x0010000a03007388 */ /* 0x004fe80000000400 */
[----:B---3--:R0:W-:Y:S04]  /*0ab0*/  STS.U16 [R3+0x2000], R14 ;  /* 0x0020000e03007388 */ /* 0x0081e80000000400 */
[----:B----4-:R1:W-:Y:S01]  /*0ac0*/  STS.U16 [R3+0x3000], R4 ;  /* 0x0030000403007388 */ /* 0x0103e20000000400 */
[----:B0-----:R-:W-:Y:S01]  /*0ad0*/  CS2R R14, SRZ ;  /* 0x00000000000e7805 */ /* 0x001fe2000001ff00 */
[----:B-1----:R-:W-:-:S02]  /*0ae0*/  SHF.L.U32 R4, R68, 0x3, RZ ;  /* 0x0000000344047819 */ /* 0x002fc400000006ff */
[----:B-----5:R-:W-:Y:S04]  /*0af0*/  STS.U16 [R3], R2 ;  /* 0x0000000203007388 */ /* 0x020fe80000000400 */
[----:B------:R-:W-:Y:S04]  /*0b00*/  STS.U16 [R5+0x200], R24 ;  /* 0x0002001805007388 */ /* 0x000fe80000000400 */
[----:B------:R-:W-:Y:S04]  /*0b10*/  STS.U16 [R5+0x1200], R34 ;  /* 0x0012002205007388 */ /* 0x000fe80000000400 */
[----:B------:R-:W-:Y:S04]  /*0b20*/  STS.U16 [R5+0x2200], R6 ;  /* 0x0022000605007388 */ /* 0x000fe80000000400 */
[----:B------:R0:W-:Y:S04]  /*0b30*/  STS.U16 [R5+0x3200], R54 ;  /* 0x0032003605007388 */ /* 0x0001e80000000400 */
[----:B------:R-:W-:Y:S04]  /*0b40*/  STS.U16 [R7+0x400], R26 ;  /* 0x0004001a07007388 */ /* 0x000fe80000000400 */
[----:B------:R-:W-:Y:S01]  /*0b50*/  STS.U16 [R7+0x1400], R36 ;  /* 0x0014002407007388 */ /* 0x000fe20000000400 */
[----:B0-----:R-:W-:-:S03]  /*0b60*/  LOP3.LUT R5, R3, 0x50, RZ, 0x3c, !PT ;  /* 0x0000005003057812 */ /* 0x001fc600078e3cff */
        /* <DEDUP_REMOVED lines=11> */
[----:B------:R-:W-:Y:S04]  /*0c20*/  STS.U16 [R11+0x3800], R56 ;  /* 0x003800380b007388 */ /* 0x000fe80000000400 */
[----:B------:R0:W-:Y:S04]  /*0c30*/  STS.U16 [R5+0xa00], R28 ;  /* 0x000a001c05007388 */ /* 0x0001e80000000400 */
[----:B------:R-:W-:Y:S04]  /*0c40*/  STS.U16 [R5+0x1a00], R40 ;  /* 0x001a002805007388 */ /* 0x000fe80000000400 */
[----:B------:R-:W-:Y:S04]  /*0c50*/  STS.U16 [R5+0x2a00], R46 ;  /* 0x002a002e05007388 */ /* 0x000fe80000000400 */
[----:B------:R-:W-:Y:S04]  /*0c60*/  STS.U16 [R5+0x3a00], R62 ;  /* 0x003a003e05007388 */ /* 0x000fe80000000400 */
[----:B------:R1:W-:Y:S04]  /*0c70*/  STS.U16 [R7+0xc00], R18 ;  /* 0x000c001207007388 */ /* 0x0003e80000000400 */
[----:B------:R-:W-:Y:S04]  /*0c80*/  STS.U16 [R7+0x1c00], R42 ;  /* 0x001c002a07007388 */ /* 0x000fe80000000400 */
[----:B------:R-:W-:Y:S04]  /*0c90*/  STS.U16 [R7+0x2c00], R48 ;  /* 0x002c003007007388 */ /* 0x000fe80000000400 */
[----:B------:R-:W-:Y:S04]  /*0ca0*/  STS.U16 [R7+0x3c00], R60 ;  /* 0x003c003c07007388 */ /* 0x000fe80000000400 */
[----:B------:R-:W-:Y:S04]  /*0cb0*/  STS.U16 [R9+0xe00], R32 ;  /* 0x000e002009007388 */ /* 0x000fe80000000400 */
[----:B------:R-:W-:Y:S01]  /*0cc0*/  STS.U16 [R9+0x2e00], R50 ;  /* 0x002e003209007388 */ /* 0x000fe20000000400 */
[----:B0-----:R-:W-:Y:S01]  /*0cd0*/  MOV R28, 0xff800000 ;  /* 0xff800000001c7802 */ /* 0x001fe20000000f00 */
[----:B------:R-:W-:Y:S01]  /*0ce0*/  CS2R R52, SRZ ;  /* 0x0000000000347805 */ /* 0x000fe2000001ff00 */
[----:B------:R-:W-:Y:S01]  /*0cf0*/  MOV R30, 0xff800000 ;  /* 0xff800000001e7802 */ /* 0x000fe20000000f00 */
[----:B------:R0:W-:Y:S01]  /*0d00*/  STS.U16 [R9+0x1e00], R44 ;  /* 0x001e002c09007388 */ /* 0x0001e20000000400 */
[----:B------:R-:W-:Y:S01]  /*0d10*/  CS2R R54, SRZ ;  /* 0x0000000000367805 */ /* 0x000fe2000001ff00 */
[----:B------:R-:W-:Y:S01]  /*0d20*/  CS2R R56, SRZ ;  /* 0x0000000000387805 */ /* 0x000fe2000001ff00 */
[----:B------:R-:W-:Y:S01]  /*0d30*/  CS2R R58, SRZ ;  /* 0x00000000003a7805 */ /* 0x000fe2000001ff00 */
[----:B------:R2:W-:Y:S01]  /*0d40*/  STS.U16 [R9+0x3e00], R64 ;  /* 0x003e004009007388 */ /* 0x0005e20000000400 */
[----:B------:R-:W-:Y:S01]  /*0d50*/  CS2R R16, SRZ ;  /* 0x0000000000107805 */ /* 0x000fe2000001ff00 */
[----:B-1----:R-:W-:Y:S01]  /*0d60*/  CS2R R18, SRZ ;  /* 0x0000000000127805 */ /* 0x002fe2000001ff00 */
[----:B------:R-:W-:Y:S01]  /*0d70*/  CS2R R12, SRZ ;  /* 0x00000000000c7805 */ /* 0x000fe2000001ff00 */
[----:B------:R-:W-:Y:S01]  /*0d80*/  CS2R R24, SRZ ;  /* 0x0000000000187805 */ /* 0x000fe2000001ff00 */
[----:B------:R-:W-:Y:S01]  /*0d90*/  CS2R R26, SRZ ;  /* 0x00000000001a7805 */ /* 0x000fe2000001ff00 */
[----:B------:R-:W-:Y:S01]  /*0da0*/  CS2R R20, SRZ ;  /* 0x0000000000147805 */ /* 0x000fe2000001ff00 */
[----:B------:R-:W-:Y:S01]  /*0db0*/  CS2R R22, SRZ ;  /* 0x0000000000167805 */ /* 0x000fe2000001ff00 */
[----:B0-----:R-:W-:Y:S01]  /*0dc0*/  CS2R R44, SRZ ;  /* 0x00000000002c7805 */ /* 0x001fe2000001ff00 */
[----:B------:R-:W-:Y:S01]  /*0dd0*/  CS2R R46, SRZ ;  /* 0x00000000002e7805 */ /* 0x000fe2000001ff00 */
[----:B--2---:R-:W-:Y:S01]  /*0de0*/  CS2R R64, SRZ ;  /* 0x0000000000407805 */ /* 0x004fe2000001ff00 */
[----:B------:R-:W-:Y:S05]  /*0df0*/  @!P0 BRA `(.L_x_0) ;  /* 0x00001c6000008947 */ /* 0x000fea0003800000 */
[----:B------:R-:W-:Y:S01]  /*0e00*/  LOP3.LUT R0, R68, 0x7, RZ, 0xc0, !PT ;  /* 0x0000000744007812 */ /* 0x000fe200078ec0ff */
[----:B------:R-:W-:Y:S01]  /*0e10*/  CS2R R52, SRZ ;  /* 0x0000000000347805 */ /* 0x000fe2000001ff00 */
[----:B------:R-:W-:Y:S01]  /*0e20*/  SHF.R.U32.HI R6, RZ, 0x2, R68 ;  /* 0x00000002ff067819 */ /* 0x000fe20000011644 */
[----:B------:R-:W-:Y:S01]  /*0e30*/  CS2R R54, SRZ ;  /* 0x0000000000367805 */ /* 0x000fe2000001ff00 */
[----:B------:R-:W-:Y:S01]  /*0e40*/  LOP3.LUT R2, R31, 0x10, RZ, 0xc0, !PT ;  /* 0x000000101f027812 */ /* 0x000fe200078ec0ff */
[----:B------:R-:W-:Y:S01]  /*0e50*/  CS2R R56, SRZ ;  /* 0x0000000000387805 */ /* 0x000fe2000001ff00 */
[----:B------:R-:W-:Y:S01]  /*0e60*/  LOP3.LUT R7, R4, 0x30, RZ, 0xc0, !PT ;  /* 0x0000003004077812 */ /* 0x000fe200078ec0ff */
[----:B------:R-:W-:Y:S01]  /*0e70*/  IMAD R4, R0, 0x210, RZ ;  /* 0x0000021000047824 */ /* 0x000fe200078e02ff */
[----:B------:R-:W-:Y:S01]  /*0e80*/  LOP3.LUT R6, R3, 0x30, R6, 0x78, !PT ;  /* 0x0000003003067812 */ /* 0x000fe200078e7806 */
[----:B------:R-:W-:Y:S01]  /*0e90*/  CS2R R58, SRZ ;  /* 0x00000000003a7805 */ /* 0x000fe2000001ff00 */
[--C-:B------:R-:W-:Y:S01]  /*0ea0*/  LOP3.LUT R5, R2, 0xe0, R68.reuse, 0xf8, !PT ;  /* 0x000000e002057812 */ /* 0x100fe200078ef844 */
[----:B------:R-:W-:Y:S01]  /*0eb0*/  IMAD R2, R70, c[0x0][0x1b0], RZ ;  /* 0x00006c0046027a24 */ /* 0x000fe200078e02ff */
[----:B------:R-:W-:Y:S01]  /*0ec0*/  LOP3.LUT R3, R68, 0x1f, RZ, 0xc0, !PT ;  /* 0x0000001f44037812 */ /* 0x000fe200078ec0ff */
[----:B------:R-:W-:Y:S01]  /*0ed0*/  CS2R R18, SRZ ;  /* 0x0000000000127805 */ /* 0x000fe2000001ff00 */
[----:B------:R-:W-:Y:S01]  /*0ee0*/  LOP3.LUT R13, R4, R5, RZ, 0x3c, !PT ;  /* 0x00000005040d7212 */ /* 0x000fe200078e3cff */
[----:B------:R-:W-:Y:S01]  /*0ef0*/  CS2R R64, SRZ ;  /* 0x0000000000407805 */ /* 0x000fe2000001ff00 */
[----:B------:R-:W-:Y:S01]  /*0f00*/  LEA R28, R0, R7, 0x6 ;  /* 0x00000007001c7211 */ /* 0x000fe200078e30ff */
[C---:B------:R-:W-:Y:S01]  /*0f10*/  IMAD R5, R3.reuse, c[0x0][0x1a8], RZ ;  /* 0x00006a0003057a24 */ /* 0x040fe200078e02ff */
[----:B------:R-:W-:Y:S01]  /*0f20*/  SHF.R.U32.HI R12, RZ, 0x5, R68 ;  /* 0x00000005ff0c7819 */ /* 0x000fe20000011644 */
[----:B------:R-:W-:Y:S01]  /*0f30*/  IMAD R9, R3, c[0x0][0x1b4], RZ ;  /* 0x00006d0003097a24 */ /* 0x000fe200078e02ff */
[----:B------:R-:W-:Y:S01]  /*0f40*/  SHF.L.U32 R3, R68, 0x8, RZ ;  /* 0x0000000844037819 */ /* 0x000fe200000006ff */
[----:B------:R-:W-:Y:S01]  /*0f50*/  IMAD R0, R70, c[0x0][0x1a0], RZ ;  /* 0x0000680046007a24 */ /* 0x000fe200078e02ff */
[C---:B------:R-:W-:Y:S01]  /*0f60*/  SHF.L.U32 R7, R5.reuse, 0x1, RZ ;  /* 0x0000000105077819 */ /* 0x040fe200000006ff */
[----:B------:R-:W-:Y:S01]  /*0f70*/  IMAD.HI R5, R5, 0x2, RZ ;  /* 0x0000000205057827 */ /* 0x000fe200078e02ff */
[----:B------:R-:W-:Y:S01]  /*0f80*/  LOP3.LUT R10, R3, 0x1000, RZ, 0xc0, !PT ;  /* 0x00001000030a7812 */ /* 0x000fe200078ec0ff */
[----:B------:R-:W-:Y:S01]  /*0f90*/  CS2R R66, SRZ ;  /* 0x0000000000427805 */ /* 0x000fe2000001ff00 */
[C---:B------:R-:W-:Y:S01]  /*0fa0*/  SHF.L.U32 R4, R0.reuse, 0x1, RZ ;  /* 0x0000000100047819 */ /* 0x040fe200000006ff */
[----:B------:R-:W-:Y:S01]  /*0fb0*/  IMAD.HI R0, R0, 0x2, RZ ;  /* 0x0000000200007827 */ /* 0x000fe200078e02ff */
[----:B------:R-:W-:Y:S01]  /*0fc0*/  SGXT.U32 R3, R12, 0x3 ;  /* 0x000000030c03781a */ /* 0x000fe20000000000 */
[----:B------:R-:W-:Y:S01]  /*0fd0*/  CS2R R24, SRZ ;  /* 0x0000000000187805 */ /* 0x000fe2000001ff00 */
[C---:B------:R-:W-:Y:S01]  /*0fe0*/  SHF.L.U32 R8, R2.reuse, 0x1, RZ ;  /* 0x0000000102087819 */ /* 0x040fe200000006ff */
[----:B------:R-:W-:Y:S01]  /*0ff0*/  CS2R R26, SRZ ;  /* 0x00000000001a7805 */ /* 0x000fe2000001ff00 */
[C---:B------:R-:W-:Y:S01]  /*1000*/  SHF.L.U32 R11, R9.reuse, 0x1, RZ ;  /* 0x00000001090b7819 */ /* 0x040fe200000006ff */
[----:B------:R-:W-:Y:S01]  /*1010*/  IMAD.HI R9, R9, 0x2, RZ ;  /* 0x0000000209097827 */ /* 0x000fe200078e02ff */
[----:B------:R-:W-:Y:S01]  /*1020*/  IADD3 R119, P0, P1, R7, c[0x0][0x168], R4 ;  /* 0x00005a0007777a10 */ /* 0x000fe2000791e004 */
[----:B------:R-:W-:Y:S01]  /*1030*/  CS2R R20, SRZ ;  /* 0x0000000000147805 */ /* 0x000fe2000001ff00 */
[----:B------:R-:W-:Y:S01]  /*1040*/  MOV R15, c[0x0][0x1a4] ;  /* 0x00006900000f7a02 */ /* 0x000fe20000000f00 */
[----:B------:R-:W-:Y:S01]  /*1050*/  IMAD R4, R3, c[0x0][0x1a4], RZ ;  /* 0x0000690003047a24 */ /* 0x000fe200078e02ff */
[----:B------:R-:W-:Y:S01]  /*1060*/  IADD3 R11, P2, P3, R11, c[0x0][0x170], R8 ;  /* 0x00005c000b0b7a10 */ /* 0x000fe20007b5e008 */
[----:B------:R-:W-:Y:S01]  /*1070*/  IMAD.HI R8, R2, 0x2, RZ ;  /* 0x0000000202087827 */ /* 0x000fe200078e02ff */
[----:B------:R-:W-:Y:S01]  /*1080*/  IADD3 R7, R10, R13, RZ ;  /* 0x0000000d0a077210 */ /* 0x000fe20007ffe0ff */
[----:B------:R-:W-:Y:S01]  /*1090*/  CS2R R22, SRZ ;  /* 0x0000000000167805 */ /* 0x000fe2000001ff00 */
[----:B------:R-:W-:Y:S01]  /*10a0*/  LEA R2, R15, R4, 0x3 ;  /* 0x000000040f027211 */ /* 0x000fe200078e18ff */
[----:B------:R-:W-:Y:S01]  /*10b0*/  IMAD R10, R3, c[0x0][0x1b8], RZ ;  /* 0x00006e00030a7a24 */ /* 0x000fe200078e02ff */
[----:B------:R-:W-:Y:S01]  /*10c0*/  MOV R17, c[0x0][0x1b8] ;  /* 0x00006e0000117a02 */ /* 0x000fe20000000f00 */
[----:B------:R-:W-:Y:S01]  /*10d0*/  CS2R R44, SRZ ;  /* 0x00000000002c7805 */ /* 0x000fe2000001ff00 */
[----:B------:R-:W-:Y:S01]  /*10e0*/  IADD3.X R13, R5, c[0x0][0x16c], R0, P0, P1 ;  /* 0x00005b00050d7a10 */ /* 0x000fe200007e2400 */
[----:B------:R-:W-:Y:S01]  /*10f0*/  CS2R R46, SRZ ;  /* 0x00000000002e7805 */ /* 0x000fe2000001ff00 */
[----:B------:R-:W-:-:S02]  /*1100*/  LEA R0, R15, R2, 0x3 ;  /* 0x000000020f007211 */ /* 0x000fc400078e18ff */
[----:B------:R-:W-:Y:S02]  /*1110*/  LEA R5, R17, R10, 0x3 ;  /* 0x0000000a11057211 */ /* 0x000fe400078e18ff */
[----:B------:R-:W-:Y:S02]  /*1120*/  IADD3.X R9, R9, c[0x0][0x174], R8, P2, P3 ;  /* 0x00005d0009097a10 */ /* 0x000fe400017e6408 */
[----:B------:R-:W-:Y:S02]  /*1130*/  LEA R3, R15, R0, 0x3 ;  /* 0x000000000f037211 */ /* 0x000fe400078e18ff */
[----:B------:R-:W-:Y:S01]  /*1140*/  LEA R120, P2, R0, R119, 0x1 ;  /* 0x0000007700787211 */ /* 0x000fe200078408ff */
[----:B------:R-:W-:Y:S01]  /*1150*/  CS2R R14, SRZ ;  /* 0x00000000000e7805 */ /* 0x000fe2000001ff00 */
[----:B------:R-:W-:Y:S02]  /*1160*/  LEA R8, R17, R5, 0x3 ;  /* 0x0000000511087211 */ /* 0x000fe400078e18ff */
[----:B------:R-:W-:-:S02]  /*1170*/  LEA R124, P0, R4, R119, 0x1 ;  /* 0x00000077047c7211 */ /* 0x000fc400078008ff */
[-C--:B------:R-:W-:Y:S02]  /*1180*/  LEA R122, P1, R2, R119.reuse, 0x1 ;  /* 0x00000077027a7211 */ /* 0x080fe400078208ff */
[----:B------:R-:W-:Y:S02]  /*1190*/  LEA R118, P3, R3, R119, 0x1 ;  /* 0x0000007703767211 */ /* 0x000fe400078608ff */
[-C--:B------:R-:W-:Y:S02]  /*11a0*/  LEA.HI.X.SX32 R121, R0, R13.reuse, 0x1, P2 ;  /* 0x0000000d00797211 */ /* 0x080fe400010f0eff */
[----:B------:R-:W-:Y:S02]  /*11b0*/  LEA R0, R17, R8, 0x3 ;  /* 0x0000000811007211 */ /* 0x000fe400078e18ff */
[-C--:B------:R-:W-:Y:S01]  /*11c0*/  LEA.HI.X.SX32 R125, R4, R13.reuse, 0x1, P0 ;  /* 0x0000000d047d7211 */ /* 0x080fe200000f0eff */
[----:B------:R-:W-:Y:S01]  /*11d0*/  CS2R R16, SRZ ;  /* 0x0000000000107805 */ /* 0x000fe2000001ff00 */
[----:B------:R-:W-:-:S02]  /*11e0*/  LEA.HI.X.SX32 R123, R2, R13, 0x1, P1 ;  /* 0x0000000d027b7211 */ /* 0x000fc400008f0eff */
[----:B------:R-:W-:Y:S02]  /*11f0*/  LEA.HI.X.SX32 R119, R3, R13, 0x1, P3 ;  /* 0x0000000d03777211 */ /* 0x000fe400018f0eff */
[-C--:B------:R-:W-:Y:S01]  /*1200*/  LEA R116, P0, R10, R11.reuse, 0x1 ;  /* 0x0000000b0a747211 */ /* 0x080fe200078008ff */
[----:B------:R-:W-:Y:S01]  /*1210*/  CS2R R12, SRZ ;  /* 0x00000000000c7805 */ /* 0x000fe2000001ff00 */
[-C--:B------:R-:W-:Y:S02]  /*1220*/  LEA R114, P1, R5, R11.reuse, 0x1 ;  /* 0x0000000b05727211 */ /* 0x080fe400078208ff */
[-C--:B------:R-:W-:Y:S02]  /*1230*/  LEA R110, P2, R8, R11.reuse, 0x1 ;  /* 0x0000000b086e7211 */ /* 0x080fe400078408ff */
[----:B------:R-:W-:Y:S02]  /*1240*/  LEA R108, P3, R0, R11, 0x1 ;  /* 0x0000000b006c7211 */ /* 0x000fe400078608ff */
[----:B------:R-:W-:-:S02]  /*1250*/  LEA.HI.X.SX32 R117, R10, R9, 0x1, P0 ;  /* 0x000000090a757211 */ /* 0x000fc400000f0eff */
[-C--:B------:R-:W-:Y:S02]  /*1260*/  LEA.HI.X.SX32 R115, R5, R9.reuse, 0x1, P1 ;  /* 0x0000000905737211 */ /* 0x080fe400008f0eff */
[-C--:B------:R-:W-:Y:S02]  /*1270*/  LEA.HI.X.SX32 R111, R8, R9.reuse, 0x1, P2 ;  /* 0x00000009086f7211 */ /* 0x080fe400010f0eff */
[----:B------:R-:W-:Y:S02]  /*1280*/  LEA.HI.X.SX32 R109, R0, R9, 0x1, P3 ;  /* 0x00000009006d7211 */ /* 0x000fe400018f0eff */
[----:B------:R-:W-:Y:S02]  /*1290*/  MOV R4, 0xff800000 ;  /* 0xff80000000047802 */ /* 0x000fe40000000f00 */
[----:B------:R-:W-:Y:S02]  /*12a0*/  MOV R106, 0x3f800000 ;  /* 0x3f800000006a7802 */ /* 0x000fe40000000f00 */
[----:B------:R-:W-:-:S02]  /*12b0*/  MOV R10, RZ ;  /* 0x000000ff000a7202 */ /* 0x000fc40000000f00 */
[----:B------:R-:W-:Y:S02]  /*12c0*/  MOV R5, RZ ;  /* 0x000000ff00057202 */ /* 0x000fe40000000f00 */
[----:B------:R-:W-:Y:S02]  /*12d0*/  MOV R98, RZ ;  /* 0x000000ff00627202 */ /* 0x000fe40000000f00 */
[----:B------:R-:W-:Y:S02]  /*12e0*/  MOV R105, 0x3f800000 ;  /* 0x3f80000000697802 */ /* 0x000fe40000000f00 */
[----:B------:R-:W-:Y:S02]  /*12f0*/  MOV R104, 0x3f800000 ;  /* 0x3f80000000687802 */ /* 0x000fe40000000f00 */
[----:B------:R-:W-:Y:S02]  /*1300*/  MOV R103, 0x3f800000 ;  /* 0x3f80000000677802 */ /* 0x000fe40000000f00 */
[----:B------:R-:W-:-:S02]  /*1310*/  MOV R3, 0xff800000 ;  /* 0xff80000000037802 */ /* 0x000fc40000000f00 */
[----:B------:R-:W-:Y:S02]  /*1320*/  MOV R11, 0xff800000 ;  /* 0xff800000000b7802 */ /* 0x000fe40000000f00 */
[----:B------:R-:W-:Y:S02]  /*1330*/  MOV R9, 0xff800000 ;  /* 0xff80000000097802 */ /* 0x000fe40000000f00 */
[----:B------:R-:W-:Y:S02]  /*1340*/  LOP3.LUT R0, R28, 0x30, R31, 0x78, !PT ;  /* 0x000000301c007812 */ /* 0x000fe400078e781f */
.L_x_2:
[----:B------:R-:W-:-:S04]  /*1350*/  IMAD.WIDE R28, R10, 0x2, R124 ;  /* 0x000000020a1c7825 */ /* 0x000fc800078e027c */
[C---:B------:R-:W-:Y:S02]  /*1360*/  IMAD.WIDE R30, R10.reuse, 0x2, R122 ;  /* 0x000000020a1e7825 */ /* 0x040fe400078e027a */
[----:B------:R-:W2:Y:S02]  /*1370*/  LDG.E.U16 R29, [R28.64] ;  /* 0x000000041c1d7981 */ /* 0x000ea4000c1e1500 */
[C---:B------:R-:W-:Y:S02]  /*1380*/  IMAD.WIDE R32, R10.reuse, 0x2, R120 ;  /* 0x000000020a207825 */ /* 0x040fe400078e0278 */
[----:B------:R-:W3:Y:S02]  /*1390*/  LDG.E.U16 R31, [R30.64] ;  /* 0x000000041e1f7981 */ /* 0x000ee4000c1e1500 */
[----:B------:R-:W-:Y:S02]  /*13a0*/  IMAD.WIDE R34, R10, 0x2, R118 ;  /* 0x000000020a227825 */ /* 0x000fe400078e0276 */
[----:B------:R-:W4:Y:S04]  /*13b0*/  LDG.E.U16 R33, [R32.64] ;  /* 0x0000000420217981 */ /* 0x000f28000c1e1500 */
[----:B------:R-:W5:Y:S04]  /*13c0*/  LDG.E.U16 R35, [R34.64] ;  /* 0x0000000422237981 */ /* 0x000f68000c1e1500 */
[----:B------:R-:W-:Y:S01]  /*13d0*/  BAR.SYNC.DEFER_BLOCKING 0x0 ;  /* 0x0000000000007b1d */ /* 0x000fe20000010000 */
[----:B------:R-:W-:-:S04]  /*13e0*/  IMAD.WIDE R68, R5, 0x2, R116 ;  /* 0x0000000205447825 */ /* 0x000fc800078e0274 */
[----:B------:R-:W-:-:S04]  /*13f0*/  IMAD.WIDE R70, R5, 0x2, R114 ;  /* 0x0000000205467825 */ /* 0x000fc800078e0272 */
[----:B------:R-:W-:-:S04]  /*1400*/  IMAD.WIDE R80, R5, 0x2, R110 ;  /* 0x0000000205507825 */ /* 0x000fc800078e026e */
[----:B------:R-:W-:Y:S01]  /*1410*/  IMAD.WIDE R82, R5, 0x2, R108 ;  /* 0x0000000205527825 */ /* 0x000fe200078e026c */
[----:B--2---:R-:W-:Y:S04]  /*1420*/  STS.U16 [R6+0x4000], R29 ;  /* 0x0040001d06007388 */ /* 0x004fe80000000400 */
[----:B---3--:R-:W-:Y:S04]  /*1430*/  STS.U16 [R6+0x4200], R31 ;  /* 0x0042001f06007388 */ /* 0x008fe80000000400 */
[----:B----4-:R-:W-:Y:S04]  /*1440*/  STS.U16 [R6+0x4400], R33 ;  /* 0x0044002106007388 */ /* 0x010fe80000000400 */
[----:B-----5:R-:W-:Y:S04]  /*1450*/  STS.U16 [R6+0x4600], R35 ;  /* 0x0046002306007388 */ /* 0x020fe80000000400 */
[----:B------:R-:W-:Y:S06]  /*1460*/  BAR.SYNC.DEFER_BLOCKING 0x0 ;  /* 0x0000000000007b1d */ /* 0x000fec0000010000 */
[----:B------:R0:W2:Y:S04]  /*1470*/  LDG.E.U16 R97, [R68.64] ;  /* 0x0000000444617981 */ /* 0x0000a8000c1e1500 */
[----:B------:R0:W3:Y:S04]  /*1480*/  LDG.E.U16 R96, [R70.64] ;  /* 0x0000000446607981 */ /* 0x0000e8000c1e1500 */
[----:B------:R1:W4:Y:S04]  /*1490*/  LDG.E.U16 R8, [R80.64] ;  /* 0x0000000450087981 */ /* 0x000328000c1e1500 */
[----:B------:R1:W5:Y:S04]  /*14a0*/  LDG.E.U16 R2, [R82.64] ;  /* 0x0000000452027981 */ /* 0x000368000c1e1500 */
[----:B------:R-:W-:Y:S04]  /*14b0*/  LDSM.16.MT88.4 R72, [R7] ;  /* 0x000000000748783b */ /* 0x000fe80000004200 */
[----:B------:R-:W1:Y:S04]  /*14c0*/  LDSM.16.M88.4 R48, [R0+0x4000] ;  /* 0x004000000030783b */ /* 0x000e680000000200 */
[----:B------:R-:W1:Y:S04]  /*14d0*/  LDSM.16.M88.4 R40, [R0+0x4200] ;  /* 0x004200000028783b */ /* 0x000e680000000200 */
[----:B------:R-:W1:Y:S04]  /*14e0*/  LDSM.16.M88.4 R36, [R0+0x4400] ;  /* 0x004400000024783b */ /* 0x000e680000000200 */
[----:B------:R-:W1:Y:S04]  /*14f0*/  LDSM.16.M88.4 R32, [R0+0x4600] ;  /* 0x004600000020783b */ /* 0x000e680000000200 */
[----:B------:R-:W1:Y:S04]  /*1500*/  LDSM.16.MT88.4 R60, [R7+0x2000] ;  /* 0x00200000073c783b */ /* 0x000e680000004200 */
[----:B------:R-:W1:Y:S04]  /*1510*/  LDSM.16.MT88.4 R28, [R7+0x100] ;  /* 0x00010000071c783b */ /* 0x000e680000004200 */
[----:B0-----:R-:W0:Y:S04]  /*1520*/  LDSM.16.MT88.4 R68, [R7+0x2100] ;  /* 0x002100000744783b */ /* 0x001e280000004200 */
[----:B------:R-:W-:Y:S01]  /*1530*/  BAR.SYNC.DEFER_BLOCKING 0x0 ;  /* 0x0000000000007b1d */ /* 0x000fe20000010000 */
[C---:B-1----:R-:W-:Y:S08]  /*1540*/  HMMA.16816.F32.BF16 R76, R72.reuse, R48, RZ ;  /* 0x00000030484c723c */ /* 0x042ff000000418ff */
[C---:B------:R-:W-:Y:S08]  /*1550*/  HMMA.16816.F32.BF16 R88, R72.reuse, R40, RZ ;  /* 0x000000284858723c */ /* 0x040ff000000418ff */
[C---:B------:R-:W-:Y:S08]  /*1560*/  HMMA.16816.F32.BF16 R92, R72.reuse, R36, RZ ;  /* 0x00000024485c723c */ /* 0x040ff000000418ff */
[----:B------:R-:W-:Y:S08]  /*1570*/  HMMA.16816.F32.BF16 R72, R72, R32, RZ ;  /* 0x000000204848723c */ /* 0x000ff000000418ff */
[C---:B------:R-:W-:Y:S08]  /*1580*/  HMMA.16816.F32.BF16 R76, R60.reuse, R50, R76 ;  /* 0x000000323c4c723c */ /* 0x040ff0000004184c */
[C---:B------:R-:W-:Y:S08]  /*1590*/  HMMA.16816.F32.BF16 R88, R60.reuse, R42, R88 ;  /* 0x0000002a3c58723c */ /* 0x040ff00000041858 */
[C---:B------:R-:W-:Y:S08]  /*15a0*/  HMMA.16816.F32.BF16 R92, R60.reuse, R38, R92 ;  /* 0x000000263c5c723c */ /* 0x040ff0000004185c */
[----:B------:R-:W-:Y:S08]  /*15b0*/  HMMA.16816.F32.BF16 R72, R60, R34, R72 ;  /* 0x000000223c48723c */ /* 0x000ff00000041848 */
[C---:B------:R-:W-:Y:S08]  /*15c0*/  HMMA.16816.F32.BF16 R80, R28.reuse, R48, RZ ;  /* 0x000000301c50723c */ /* 0x040ff000000418ff */
[C---:B------:R-:W-:Y:S08]  /*15d0*/  HMMA.16816.F32.BF16 R84, R28.reuse, R40, RZ ;  /* 0x000000281c54723c */ /* 0x040ff000000418ff */
[C---:B------:R-:W-:Y:S08]  /*15e0*/  HMMA.16816.F32.BF16 R60, R28.reuse, R36, RZ ;  /* 0x000000241c3c723c */ /* 0x040ff000000418ff */
[----:B------:R-:W-:Y:S07]  /*15f0*/  HMMA.16816.F32.BF16 R28, R28, R32, RZ ;  /* 0x000000201c1c723c */ /* 0x000fee00000418ff */
[----:B------:R-:W-:-:S02]  /*1600*/  FMUL R32, R76, c[0x0][0x188] ;  /* 0x000062004c207a20 */ /* 0x000fc40000400000 */
[----:B------:R-:W-:-:S05]  /*1610*/  FMUL R33, R77, c[0x0][0x188] ;  /* 0x000062004d217a20 */ /* 0x000fca0000400000 */
[----:B------:R-:W-:Y:S01]  /*1620*/  FMNMX R33, R32, R33, !PT ;  /* 0x0000002120217209 */ /* 0x000fe20007800000 */
[----:B------:R-:W-:-:S05]  /*1630*/  FMUL R32, R88, c[0x0][0x188] ;  /* 0x0000620058207a20 */ /* 0x000fca0000400000 */
[----:B------:R-:W-:Y:S01]  /*1640*/  FMNMX R33, R32, R33, !PT ;  /* 0x0000002120217209 */ /* 0x000fe20007800000 */
[----:B------:R-:W-:-:S05]  /*1650*/  FMUL R32, R89, c[0x0][0x188] ;  /* 0x0000620059207a20 */ /* 0x000fca0000400000 */
[----:B------:R-:W-:Y:S01]  /*1660*/  FMNMX R33, R32, R33, !PT ;  /* 0x0000002120217209 */ /* 0x000fe20007800000 */
[----:B------:R-:W-:-:S05]  /*1670*/  FMUL R32, R92, c[0x0][0x188] ;  /* 0x000062005c207a20 */ /* 0x000fca0000400000 */
[----:B------:R-:W-:Y:S01]  /*1680*/  FMNMX R33, R32, R33, !PT ;  /* 0x0000002120217209 */ /* 0x000fe20007800000 */
[----:B------:R-:W-:Y:S01]  /*1690*/  FMUL R32, R93, c[0x0][0x188] ;  /* 0x000062005d207a20 */ /* 0x000fe20000400000 */
[----:B0-----:R-:W-:Y:S01]  /*16a0*/  HMMA.16816.F32.BF16 R60, R68, R38, R60 ;  /* 0x00000026443c723c */ /* 0x001fe2000004183c */
[----:B------:R-:W-:-:S06]  /*16b0*/  FMUL R36, R72, c[0x0][0x188] ;  /* 0x0000620048247a20 */ /* 0x000fcc0000400000 */
[----:B------:R-:W-:Y:S01]  /*16c0*/  FMNMX R39, R32, R33, !PT ;  /* 0x0000002120277209 */ /* 0x000fe20007800000 */
[----:B------:R-:W-:Y:S02]  /*16d0*/  FMUL R32, R78, c[0x0][0x188] ;  /* 0x000062004e207a20 */ /* 0x000fe40000400000 */
[----:B------:R-:W-:Y:S01]  /*16e0*/  FMUL R33, R79, c[0x0][0x188] ;  /* 0x000062004f217a20 */ /* 0x000fe20000400000 */
[----:B------:R-:W-:-:S04]  /*16f0*/  FMNMX R36, R36, R39, !PT ;  /* 0x0000002724247209 */ /* 0x000fc80007800000 */
[----:B------:R-:W-:Y:S01]  /*1700*/  FMNMX R37, R32, R33, !PT ;  /* 0x0000002120257209 */ /* 0x000fe20007800000 */
[----:B------:R-:W-:Y:S02]  /*1710*/  FMUL R33, R73, c[0x0][0x188] ;  /* 0x0000620049217a20 */ /* 0x000fe40000400000 */
[----:B------:R-:W-:-:S03]  /*1720*/  FMUL R32, R90, c[0x0][0x188] ;  /* 0x000062005a207a20 */ /* 0x000fc60000400000 */
[----:B------:R-:W-:Y:S02]  /*1730*/  FMNMX R36, R33, R36, !PT ;  /* 0x0000002421247209 */ /* 0x000fe40007800000 */
[----:B------:R-:W-:Y:S01]  /*1740*/  FMNMX R37, R32, R37, !PT ;  /* 0x0000002520257209 */ /* 0x000fe20007800000 */
[----:B------:R-:W-:Y:S02]  /*1750*/  FMUL R32, R91, c[0x0][0x188] ;  /* 0x000062005b207a20 */ /* 0x000fe40000400000 */
[----:B------:R-:W0:Y:S03]  /*1760*/  SHFL.BFLY PT, R39, R36, 0x2, 0x1f ;  /* 0x0c401f0024277f89 */ /* 0x000e2600000e0000 */
[----:B------:R-:W-:Y:S01]  /*1770*/  FMNMX R37, R32, R37, !PT ;  /* 0x0000002520257209 */ /* 0x000fe20007800000 */
[----:B------:R-:W-:Y:S01]  /*1780*/  FMUL R32, R94, c[0x0][0x188] ;  /* 0x000062005e207a20 */ /* 0x000fe20000400000 */
[----:B------:R-:W-:Y:S04]  /*1790*/  HMMA.16816.F32.BF16 R80, R68, R50, R80 ;  /* 0x000000324450723c */ /* 0x000fe80000041850 */
[----:B------:R-:W-:Y:S01]  /*17a0*/  FMNMX R37, R32, R37, !PT ;  /* 0x0000002520257209 */ /* 0x000fe20007800000 */
[----:B------:R-:W-:-:S03]  /*17b0*/  FMUL R32, R95, c[0x0][0x188] ;  /* 0x000062005f207a20 */ /* 0x000fc60000400000 */
[----:B------:R-:W-:Y:S02]  /*17c0*/  HMMA.16816.F32.BF16 R84, R68, R42, R84 ;  /* 0x0000002a4454723c */ /* 0x000fe40000041854 */
[----:B------:R-:W-:Y:S01]  /*17d0*/  FMNMX R37, R32, R37, !PT ;  /* 0x0000002520257209 */ /* 0x000fe20007800000 */
[----:B------:R-:W-:-:S05]  /*17e0*/  FMUL R32, R74, c[0x0][0x188] ;  /* 0x000062004a207a20 */ /* 0x000fca0000400000 */
[----:B------:R-:W-:Y:S02]  /*17f0*/  FMNMX R38, R32, R37, !PT ;  /* 0x0000002520267209 */ /* 0x000fe40007800000 */
[----:B0-----:R-:W-:Y:S01]  /*1800*/  FMNMX R32, R36, R39, !PT ;  /* 0x0000002724207209 */ /* 0x001fe20007800000 */
[----:B------:R-:W-:Y:S04]  /*1810*/  HMMA.16816.F32.BF16 R68, R68, R34, R28 ;  /* 0x000000224444723c */ /* 0x000fe8000004181c */
[----:B------:R-:W0:Y:S01]  /*1820*/  SHFL.BFLY PT, R29, R32, 0x1, 0x1f ;  /* 0x0c201f00201d7f89 */ /* 0x000e2200000e0000 */
[----:B------:R-:W-:Y:S02]  /*1830*/  FMUL R33, R75, c[0x0][0x188] ;  /* 0x000062004b217a20 */ /* 0x000fe40000400000 */
[----:B------:R-:W-:-:S02]  /*1840*/  FMUL R30, R80, c[0x0][0x188] ;  /* 0x00006200501e7a20 */ /* 0x000fc40000400000 */
[----:B------:R-:W-:Y:S01]  /*1850*/  FMUL R31, R81, c[0x0][0x188] ;  /* 0x00006200511f7a20 */ /* 0x000fe20000400000 */
[----:B------:R-:W-:Y:S01]  /*1860*/  FMNMX R33, R33, R38, !PT ;  /* 0x0000002621217209 */ /* 0x000fe20007800000 */
[----:B------:R-:W-:Y:S02]  /*1870*/  FMUL R34, R82, c[0x0][0x188] ;  /* 0x0000620052227a20 */ /* 0x000fe40000400000 */
[----:B------:R-:W-:Y:S01]  /*1880*/  FMUL R35, R83, c[0x0][0x188] ;  /* 0x0000620053237a20 */ /* 0x000fe20000400000 */
[----:B------:R-:W-:Y:S01]  /*1890*/  FMNMX R37, R30, R31, !PT ;  /* 0x0000001f1e257209 */ /* 0x000fe20007800000 */
[----:B------:R-:W-:Y:S01]  /*18a0*/  FMUL R30, R84, c[0x0][0x188] ;  /* 0x00006200541e7a20 */ /* 0x000fe20000400000 */
[----:B------:R-:W1:Y:S01]  /*18b0*/  SHFL.BFLY PT, R28, R33, 0x2, 0x1f ;  /* 0x0c401f00211c7f89 */ /* 0x000e6200000e0000 */
[----:B------:R-:W-:Y:S01]  /*18c0*/  FMUL R36, R86, c[0x0][0x188] ;  /* 0x0000620056247a20 */ /* 0x000fe20000400000 */
[----:B------:R-:W-:Y:S01]  /*18d0*/  FMNMX R35, R34, R35, !PT ;  /* 0x0000002322237209 */ /* 0x000fe20007800000 */
[----:B------:R-:W-:Y:S01]  /*18e0*/  FMUL R31, R85, c[0x0][0x188] ;  /* 0x00006200551f7a20 */ /* 0x000fe20000400000 */
[----:B------:R-:W-:Y:S01]  /*18f0*/  FMNMX R38, R30, R37, !PT ;  /* 0x000000251e267209 */ /* 0x000fe20007800000 */
[----:B------:R-:W-:Y:S01]  /*1900*/  FMUL R34, R60, c[0x0][0x188] ;  /* 0x000062003c227a20 */ /* 0x000fe20000400000 */
[----:B------:R-:W-:-:S02]  /*1910*/  FMNMX R37, R36, R35, !PT ;  /* 0x0000002324257209 */ /* 0x000fc40007800000 */
[----:B------:R-:W-:Y:S01]  /*1920*/  FMNMX R35, R31, R38, !PT ;  /* 0x000000261f237209 */ /* 0x000fe20007800000 */
[----:B------:R-:W-:-:S03]  /*1930*/  FMUL R30, R87, c[0x0][0x188] ;  /* 0x00006200571e7a20 */ /* 0x000fc60000400000 */
[----:B------:R-:W-:Y:S01]  /*1940*/  FMNMX R34, R34, R35, !PT ;  /* 0x0000002322227209 */ /* 0x000fe20007800000 */
[----:B------:R-:W-:Y:S01]  /*1950*/  FMUL R31, R62, c[0x0][0x188] ;  /* 0x000062003e1f7a20 */ /* 0x000fe20000400000 */
[----:B0-----:R-:W-:Y:S01]  /*1960*/  FMNMX R35, R32, R29, !PT ;  /* 0x0000001d20237209 */ /* 0x001fe20007800000 */
[----:B------:R-:W-:Y:S01]  /*1970*/  FMUL R29, R61, c[0x0][0x188] ;  /* 0x000062003d1d7a20 */ /* 0x000fe20000400000 */
[----:B------:R-:W-:Y:S01]  /*1980*/  FMNMX R30, R30, R37, !PT ;  /* 0x000000251e1e7209 */ /* 0x000fe20007800000 */
[----:B------:R-:W-:-:S03]  /*1990*/  FMUL R32, R68, c[0x0][0x188] ;  /* 0x0000620044207a20 */ /* 0x000fc60000400000 */
[----:B------:R-:W-:Y:S01]  /*19a0*/  FMNMX R36, R31, R30, !PT ;  /* 0x0000001e1f247209 */ /* 0x000fe20007800000 */
[----:B------:R-:W-:Y:S01]  /*19b0*/  FMUL R31, R63, c[0x0][0x188] ;  /* 0x000062003f1f7a20 */ /* 0x000fe20000400000 */
[----:B------:R-:W-:-:S04]  /*19c0*/  FMNMX R29, R29, R34, !PT ;  /* 0x000000221d1d7209 */ /* 0x000fc80007800000 */
[----:B------:R-:W-:Y:S01]  /*19d0*/  FMNMX R32, R32, R29, !PT ;  /* 0x0000001d20207209 */ /* 0x000fe20007800000 */
[----:B------:R-:W-:Y:S01]  /*19e0*/  FMUL R29, R70, c[0x0][0x188] ;  /* 0x00006200461d7a20 */ /* 0x000fe20000400000 */
[----:B------:R-:W-:Y:S01]  /*19f0*/  FMNMX R36, R31, R36, !PT ;  /* 0x000000241f247209 */ /* 0x000fe20007800000 */
[----:B------:R-:W-:Y:S01]  /*1a00*/  FMUL R31, R69, c[0x0][0x188] ;  /* 0x00006200451f7a20 */ /* 0x000fe20000400000 */
[----:B-1----:R-:W-:Y:S01]  /*1a10*/  FMNMX R33, R33, R28, !PT ;  /* 0x0000001c21217209 */ /* 0x002fe20007800000 */
[----:B------:R-:W-:Y:S01]  /*1a20*/  FMUL R48, R71, c[0x0][0x188] ;  /* 0x0000620047307a20 */ /* 0x000fe20000400000 */
[----:B------:R-:W-:Y:S02]  /*1a30*/  FMNMX R29, R29, R36, !PT ;  /* 0x000000241d1d7209 */ /* 0x000fe40007800000 */
[----:B------:R-:W-:Y:S01]  /*1a40*/  FMNMX R31, R31, R32, !PT ;  /* 0x000000201f1f7209 */ /* 0x000fe20007800000 */
[----:B------:R-:W0:Y:S01]  /*1a50*/  SHFL.BFLY PT, R30, R33, 0x1, 0x1f ;  /* 0x0c201f00211e7f89 */ /* 0x000e2200000e0000 */
[----:B------:R-:W-:-:S02]  /*1a60*/  FMNMX R48, R48, R29, !PT ;  /* 0x0000001d30307209 */ /* 0x000fc40007800000 */
[----:B------:R-:W-:Y:S01]  /*1a70*/  FMNMX R28, R35, R4, !PT ;  /* 0x00000004231c7209 */ /* 0x000fe20007800000 */
[----:B------:R-:W1:Y:S04]  /*1a80*/  SHFL.BFLY PT, R32, R31, 0x2, 0x1f ;  /* 0x0c401f001f207f89 */ /* 0x000e6800000e0000 */
[----:B------:R-:W2:Y:S01]  /*1a90*/  SHFL.BFLY PT, R35, R48, 0x2, 0x1f ;  /* 0x0c401f0030237f89 */ /* 0x000ea200000e0000 */
[----:B0-----:R-:W-:-:S04]  /*1aa0*/  FMNMX R30, R33, R30, !PT ;  /* 0x0000001e211e7209 */ /* 0x001fc80007800000 */
[----:B------:R-:W-:Y:S02]  /*1ab0*/  FMNMX R29, R30, R3, !PT ;  /* 0x000000031e1d7209 */ /* 0x000fe40007800000 */
[----:B-1----:R-:W-:Y:S02]  /*1ac0*/  FMNMX R30, R31, R32, !PT ;  /* 0x000000201f1e7209 */ /* 0x002fe40007800000 */
[----:B--2---:R-:W-:Y:S01]  /*1ad0*/  FMNMX R48, R48, R35, !PT ;  /* 0x0000002330307209 */ /* 0x004fe20007800000 */
[----:B------:R-:W-:Y:S01]  /*1ae0*/  FADD R36, -R29, R3 ;  /* 0x000000031d247221 */ /* 0x000fe20000000100 */
[----:B------:R-:W-:Y:S04]  /*1af0*/  STS.U16 [R6+0x4000], R97 ;  /* 0x0040006106007388 */ /* 0x000fe80000000400 */
[----:B------:R-:W0:Y:S04]  /*1b00*/  SHFL.BFLY PT, R37, R30, 0x1, 0x1f ;  /* 0x0c201f001e257f89 */ /* 0x000e2800000e0000 */
[----:B---3--:R-:W-:Y:S04]  /*1b10*/  STS.U16 [R6+0x4200], R96 ;  /* 0x0042006006007388 */ /* 0x008fe80000000400 */
[----:B----4-:R0:W-:Y:S04]  /*1b20*/  STS.U16 [R6+0x4400], R8 ;  /* 0x0044000806007388 */ /* 0x0101e80000000400 */
[----:B-----5:R1:W-:Y:S04]  /*1b30*/  STS.U16 [R6+0x4600], R2 ;  /* 0x0046000206007388 */ /* 0x0203e80000000400 */
[----:B------:R-:W2:Y:S04]  /*1b40*/  SHFL.BFLY PT, R3, R48, 0x1, 0x1f ;  /* 0x0c201f0030037f89 */ /* 0x000ea800000e0000 */
[----:B------:R-:W-:Y:S01]  /*1b50*/  BAR.SYNC.DEFER_BLOCKING 0x0 ;  /* 0x0000000000007b1d */ /* 0x000fe20000010000 */
[----:B------:R-:W-:Y:S01]  /*1b60*/  FMUL R49, R36, 1.4426950216293334961 ;  /* 0x3fb8aa3b24317820 */ /* 0x000fe20000400000 */
[----:B0-----:R-:W-:-:S04]  /*1b70*/  FMNMX R8, R30, R37, !PT ;  /* 0x000000251e087209 */ /* 0x001fc80007800000 */
[----:B-1----:R0:W-:Y:S01]  /*1b80*/  MUFU.EX2 R2, R49 ;  /* 0x0000003100027308 */ /* 0x0021e20000000800 */
[--C-:B------:R-:W-:Y:S02]  /*1b90*/  FFMA R89, R89, c[0x0][0x188], -R28.reuse ;  /* 0x0000620059597a23 */ /* 0x100fe4000000081c */
[----:B------:R-:W-:Y:S02]  /*1ba0*/  FFMA R88, R88, c[0x0][0x188], -R28 ;  /* 0x0000620058587a23 */ /* 0x000fe4000000081c */
[----:B------:R-:W-:Y:S01]  /*1bb0*/  FMUL R89, R89, 1.4426950216293334961 ;  /* 0x3fb8aa3b59597820 */ /* 0x000fe20000400000 */
[----:B--2---:R-:W-:Y:S01]  /*1bc0*/  FMNMX R30, R48, R3, !PT ;  /* 0x00000003301e7209 */ /* 0x004fe20007800000 */
[----:B------:R-:W1:Y:S04]  /*1bd0*/  LDSM.16.M88.4 R32, [R0+0x4000] ;  /* 0x004000000020783b */ /* 0x000e680000000200 */
[----:B------:R-:W2:Y:S04]  /*1be0*/  LDSM.16.M88.4 R40, [R0+0x4200] ;  /* 0x004200000028783b */ /* 0x000ea80000000200 */
[----:B------:R-:W3:Y:S04]  /*1bf0*/  LDSM.16.M88.4 R36, [R0+0x4400] ;  /* 0x004400000024783b */ /* 0x000ee80000000200 */
[----:B0-----:R-:W0:Y:S01]  /*1c00*/  LDSM.16.M88.4 R48, [R0+0x4600] ;  /* 0x004600000030783b */ /* 0x001e220000000200 */
[----:B------:R-:W-:-:S02]  /*1c10*/  FADD R4, -R28, R4 ;  /* 0x000000041c047221 */ /* 0x000fc40000000100 */
[--C-:B------:R-:W-:Y:S02]  /*1c20*/  FFMA R79, R79, c[0x0][0x188], -R29.reuse ;  /* 0x000062004f4f7a23 */ /* 0x100fe4000000081d */
[--C-:B------:R-:W-:Y:S02]  /*1c30*/  FFMA R90, R90, c[0x0][0x188], -R29.reuse ;  /* 0x000062005a5a7a23 */ /* 0x100fe4000000081d */
[--C-:B------:R-:W-:Y:S01]  /*1c40*/  FFMA R91, R91, c[0x0][0x188], -R29.reuse ;  /* 0x000062005b5b7a23 */ /* 0x100fe2000000081d */
[----:B------:R-:W-:Y:S01]  /*1c50*/  FMNMX R8, R8, R11, !PT ;  /* 0x0000000b08087209 */ /* 0x000fe20007800000 */
[--C-:B------:R-:W-:Y:S01]  /*1c60*/  FFMA R76, R76, c[0x0][0x188], -R28.reuse ;  /* 0x000062004c4c7a23 */ /* 0x100fe2000000081c */
[----:B------:R4:W-:Y:S01]  /*1c70*/  MUFU.EX2 R101, R89 ;  /* 0x0000005900657308 */ /* 0x0009e20000000800 */
[----:B------:R-:W-:Y:S01]  /*1c80*/  FFMA R77, R77, c[0x0][0x188], -R28 ;  /* 0x000062004d4d7a23 */ /* 0x000fe2000000081c */
[----:B------:R-:W-:Y:S01]  /*1c90*/  FMNMX R30, R30, R9, !PT ;  /* 0x000000091e1e7209 */ /* 0x000fe20007800000 */
[----:B------:R-:W-:-:S02]  /*1ca0*/  FFMA R78, R78, c[0x0][0x188], -R29 ;  /* 0x000062004e4e7a23 */ /* 0x000fc4000000081d */
[----:B------:R-:W-:Y:S02]  /*1cb0*/  FMUL R102, R88, 1.4426950216293334961 ;  /* 0x3fb8aa3b58667820 */ /* 0x000fe40000400000 */
[----:B------:R-:W-:Y:S02]  /*1cc0*/  FMUL R4, R4, 1.4426950216293334961 ;  /* 0x3fb8aa3b04047820 */ /* 0x000fe40000400000 */
[----:B------:R-:W-:Y:S02]  /*1cd0*/  FMUL R31, R79, 1.4426950216293334961 ;  /* 0x3fb8aa3b4f1f7820 */ /* 0x000fe40000400000 */
[----:B------:R-:W-:Y:S02]  /*1ce0*/  FMUL R90, R90, 1.4426950216293334961 ;  /* 0x3fb8aa3b5a5a7820 */ /* 0x000fe40000400000 */
[----:B----4-:R-:W-:Y:S02]  /*1cf0*/  FMUL R89, R91, 1.4426950216293334961 ;  /* 0x3fb8aa3b5b597820 */ /* 0x010fe40000400000 */
[----:B------:R-:W-:-:S02]  /*1d00*/  FMUL R76, R76, 1.4426950216293334961 ;  /* 0x3fb8aa3b4c4c7820 */ /* 0x000fc40000400000 */
[----:B------:R-:W-:Y:S02]  /*1d10*/  FMUL R77, R77, 1.4426950216293334961 ;  /* 0x3fb8aa3b4d4d7820 */ /* 0x000fe40000400000 */
[----:B------:R-:W-:Y:S02]  /*1d20*/  FMUL R78, R78, 1.4426950216293334961 ;  /* 0x3fb8aa3b4e4e7820 */ /* 0x000fe40000400000 */
[--C-:B------:R-:W-:Y:S02]  /*1d30*/  FFMA R80, R80, c[0x0][0x188], -R8.reuse ;  /* 0x0000620050507a23 */ /* 0x100fe40000000808 */
[--C-:B------:R-:W-:Y:S02]  /*1d40*/  FFMA R81, R81, c[0x0][0x188], -R8.reuse ;  /* 0x0000620051517a23 */ /* 0x100fe40000000808 */
[--C-:B------:R-:W-:Y:S02]  /*1d50*/  FFMA R84, R84, c[0x0][0x188], -R8.reuse ;  /* 0x0000620054547a23 */ /* 0x100fe40000000808 */
[----:B------:R-:W-:-:S02]  /*1d60*/  FFMA R85, R85, c[0x0][0x188], -R8 ;  /* 0x0000620055557a23 */ /* 0x000fc40000000808 */
[----:B------:R-:W-:Y:S02]  /*1d70*/  FADD R3, -R8, R11 ;  /* 0x0000000b08037221 */ /* 0x000fe40000000100 */
[--C-:B------:R-:W-:Y:S02]  /*1d80*/  FFMA R82, R82, c[0x0][0x188], -R30.reuse ;  /* 0x0000620052527a23 */ /* 0x100fe4000000081e */
[----:B------:R-:W-:Y:S01]  /*1d90*/  FADD R9, -R30, R9 ;  /* 0x000000091e097221 */ /* 0x000fe20000000100 */
[----:B------:R-:W-:Y:S01]  /*1da0*/  MUFU.EX2 R100, R76 ;  /* 0x0000004c00647308 */ /* 0x000fe20000000800 */
[--C-:B------:R-:W-:Y:S02]  /*1db0*/  FFMA R83, R83, c[0x0][0x188], -R30.reuse ;  /* 0x0000620053537a23 */ /* 0x100fe4000000081e */
[--C-:B------:R-:W-:Y:S02]  /*1dc0*/  FFMA R86, R86, c[0x0][0x188], -R30.reuse ;  /* 0x0000620056567a23 */ /* 0x100fe4000000081e */
[----:B------:R-:W-:-:S02]  /*1dd0*/  FFMA R87, R87, c[0x0][0x188], -R30 ;  /* 0x0000620057577a23 */ /* 0x000fc4000000081e */
[----:B------:R-:W-:Y:S01]  /*1de0*/  FMUL R91, R80, 1.4426950216293334961 ;  /* 0x3fb8aa3b505b7820 */ /* 0x000fe20000400000 */
[----:B------:R-:W-:Y:S01]  /*1df0*/  MUFU.EX2 R99, R77 ;  /* 0x0000004d00637308 */ /* 0x000fe20000000800 */
[----:B------:R-:W-:Y:S02]  /*1e00*/  FMUL R96, R81, 1.4426950216293334961 ;  /* 0x3fb8aa3b51607820 */ /* 0x000fe40000400000 */
[----:B------:R-:W-:Y:S02]  /*1e10*/  FMUL R81, R84, 1.4426950216293334961 ;  /* 0x3fb8aa3b54517820 */ /* 0x000fe40000400000 */
[----:B------:R-:W-:-:S03]  /*1e20*/  FMUL R80, R85, 1.4426950216293334961 ;  /* 0x3fb8aa3b55507820 */ /* 0x000fc60000400000 */
[----:B------:R-:W-:Y:S01]  /*1e30*/  MUFU.EX2 R102, R102 ;  /* 0x0000006600667308 */ /* 0x000fe20000000800 */
[----:B------:R-:W-:Y:S02]  /*1e40*/  FMUL R3, R3, 1.4426950216293334961 ;  /* 0x3fb8aa3b03037820 */ /* 0x000fe40000400000 */
[----:B------:R-:W-:Y:S02]  /*1e50*/  FMUL R82, R82, 1.4426950216293334961 ;  /* 0x3fb8aa3b52527820 */ /* 0x000fe40000400000 */
[----:B------:R-:W-:-:S03]  /*1e60*/  FMUL R9, R9, 1.4426950216293334961 ;  /* 0x3fb8aa3b09097820 */ /* 0x000fc60000400000 */
[----:B------:R-:W4:Y:S01]  /*1e70*/  MUFU.EX2 R4, R4 ;  /* 0x0000000400047308 */ /* 0x000f220000000800 */
[----:B------:R-:W-:Y:S02]  /*1e80*/  FMUL R83, R83, 1.4426950216293334961 ;  /* 0x3fb8aa3b53537820 */ /* 0x000fe40000400000 */
[----:B------:R-:W-:-:S05]  /*1e90*/  FMUL R86, R86, 1.4426950216293334961 ;  /* 0x3fb8aa3b56567820 */ /* 0x000fca0000400000 */
[----:B------:R5:W-:Y:S01]  /*1ea0*/  MUFU.EX2 R88, R78 ;  /* 0x0000004e00587308 */ /* 0x000be20000000800 */
[----:B------:R-:W-:-:S07]  /*1eb0*/  FMUL R87, R87, 1.4426950216293334961 ;  /* 0x3fb8aa3b57577820 */ /* 0x000fce0000400000 */
[----:B------:R-:W0:Y:S08]  /*1ec0*/  MUFU.EX2 R31, R31 ;  /* 0x0000001f001f7308 */ /* 0x000e300000000800 */
[----:B------:R-:W-:Y:S08]  /*1ed0*/  MUFU.EX2 R90, R90 ;  /* 0x0000005a005a7308 */ /* 0x000ff00000000800 */
[----:B------:R-:W0:Y:S08]  /*1ee0*/  MUFU.EX2 R89, R89 ;  /* 0x0000005900597308 */ /* 0x000e300000000800 */
[----:B------:R-:W-:Y:S08]  /*1ef0*/  MUFU.EX2 R107, R82 ;  /* 0x00000052006b7308 */ /* 0x000ff00000000800 */
[----:B------:R-:W-:Y:S08]  /*1f00*/  MUFU.EX2 R91, R91 ;  /* 0x0000005b005b7308 */ /* 0x000ff00000000800 */
[----:B------:R-:W-:Y:S08]  /*1f10*/  MUFU.EX2 R96, R96 ;  /* 0x0000006000607308 */ /* 0x000ff00000000800 */
[----:B------:R-:W-:Y:S08]  /*1f20*/  MUFU.EX2 R81, R81 ;  /* 0x0000005100517308 */ /* 0x000ff00000000800 */
[----:B------:R-:W-:Y:S08]  /*1f30*/  MUFU.EX2 R80, R80 ;  /* 0x0000005000507308 */ /* 0x000ff00000000800 */
[----:B------:R-:W0:Y:S08]  /*1f40*/  MUFU.EX2 R3, R3 ;  /* 0x0000000300037308 */ /* 0x000e300000000800 */
[----:B------:R-:W-:Y:S08]  /*1f50*/  MUFU.EX2 R112, R83 ;  /* 0x0000005300707308 */ /* 0x000ff00000000800 */
[----:B------:R-:W-:Y:S08]  /*1f60*/  MUFU.EX2 R97, R86 ;  /* 0x0000005600617308 */ /* 0x000ff00000000800 */
[----:B------:R-:W1:Y:S08]  /*1f70*/  MUFU.EX2 R9, R9 ;  /* 0x0000000900097308 */ /* 0x000e700000000800 */
[----:B------:R-:W1:Y:S01]  /*1f80*/  MUFU.EX2 R82, R87 ;  /* 0x0000005700527308 */ /* 0x000e620000000800 */
[C---:B----4-:R-:W-:Y:S01]  /*1f90*/  FMUL R52, R4.reuse, R52 ;  /* 0x0000003404347220 */ /* 0x050fe20000400000 */
[----:B------:R-:W-:Y:S01]  /*1fa0*/  F2FP.BF16.PACK_AB R76, R99, R100 ;  /* 0x00000064634c723e */ /* 0x000fe200000010ff */
[----:B------:R-:W-:Y:S01]  /*1fb0*/  FMUL R53, R4, R53 ;  /* 0x0000003504357220 */ /* 0x000fe20000400000 */
[----:B-----5:R-:W-:Y:S01]  /*1fc0*/  F2FP.BF16.PACK_AB R78, R101, R102 ;  /* 0x00000066654e723e */ /* 0x020fe200000010ff */
[C---:B------:R-:W-:Y:S01]  /*1fd0*/  FMUL R54, R2.reuse, R54 ;  /* 0x0000003602367220 */ /* 0x040fe20000400000 */
[----:B0-----:R-:W-:Y:S01]  /*1fe0*/  F2FP.BF16.PACK_AB R77, R31, R88 ;  /* 0x000000581f4d723e */ /* 0x001fe200000010ff */
[----:B------:R-:W-:Y:S01]  /*1ff0*/  FMUL R55, R2, R55 ;  /* 0x0000003702377220 */ /* 0x000fe20000400000 */
[----:B------:R-:W-:Y:S01]  /*2000*/  F2FP.BF16.PACK_AB R79, R89, R90 ;  /* 0x0000005a594f723e */ /* 0x000fe200000010ff */
[----:B------:R-:W-:-:S02]  /*2010*/  FMUL R56, R4, R56 ;  /* 0x0000003804387220 */ /* 0x000fc40000400000 */
[----:B------:R-:W-:Y:S02]  /*2020*/  FMUL R57, R4, R57 ;  /* 0x0000003904397220 */ /* 0x000fe40000400000 */
[C---:B------:R-:W-:Y:S02]  /*2030*/  FMUL R58, R2.reuse, R58 ;  /* 0x0000003a023a7220 */ /* 0x040fe40000400000 */
[----:B------:R-:W-:Y:S02]  /*2040*/  FMUL R59, R2, R59 ;  /* 0x0000003b023b7220 */ /* 0x000fe40000400000 */
[C---:B------:R-:W-:Y:S02]  /*2050*/  FMUL R16, R4.reuse, R16 ;  /* 0x0000001004107220 */ /* 0x040fe40000400000 */
[----:B------:R-:W-:Y:S02]  /*2060*/  FMUL R17, R4, R17 ;  /* 0x0000001104117220 */ /* 0x000fe40000400000 */
[----:B------:R-:W-:-:S02]  /*2070*/  FMUL R18, R2, R18 ;  /* 0x0000001202127220 */ /* 0x000fc40000400000 */
[----:B------:R-:W-:Y:S02]  /*2080*/  FMUL R19, R2, R19 ;  /* 0x0000001302137220 */ /* 0x000fe40000400000 */
[----:B------:R-:W-:Y:S02]  /*2090*/  FMUL R64, R4, R64 ;  /* 0x0000004004407220 */ /* 0x000fe40000400000 */
[----:B------:R-:W-:Y:S02]  /*20a0*/  FMUL R66, R2, R66 ;  /* 0x0000004202427220 */ /* 0x000fe40000400000 */
[----:B------:R-:W-:Y:S02]  /*20b0*/  FMUL R65, R4, R65 ;  /* 0x0000004104417220 */ /* 0x000fe40000400000 */
[----:B------:R-:W-:Y:S01]  /*20c0*/  FMUL R67, R2, R67 ;  /* 0x0000004302437220 */ /* 0x000fe20000400000 */
[----:B-1----:R-:W-:Y:S01]  /*20d0*/  HMMA.16816.F32.BF16 R52, R76, R32, R52 ;  /* 0x000000204c34723c */ /* 0x002fe20000041834 */
[----:B------:R-:W-:-:S02]  /*20e0*/  FMUL R12, R3, R12 ;  /* 0x0000000c030c7220 */ /* 0x000fc40000400000 */
[----:B------:R-:W-:Y:S02]  /*20f0*/  FMUL R13, R3, R13 ;  /* 0x0000000d030d7220 */ /* 0x000fe40000400000 */
[C---:B------:R-:W-:Y:S02]  /*2100*/  FMUL R14, R9.reuse, R14 ;  /* 0x0000000e090e7220 */ /* 0x040fe40000400000 */
[----:B------:R-:W-:Y:S01]  /*2110*/  FMUL R15, R9, R15 ;  /* 0x0000000f090f7220 */ /* 0x000fe20000400000 */
[----:B--2---:R-:W-:Y:S01]  /*2120*/  HMMA.16816.F32.BF16 R56, R76, R40, R56 ;  /* 0x000000284c38723c */ /* 0x004fe20000041838 */
[----:B------:R-:W-:Y:S02]  /*2130*/  FFMA R72, R72, c[0x0][0x188], -R28 ;  /* 0x0000620048487a23 */ /* 0x000fe4000000081c */
[----:B------:R-:W-:-:S05]  /*2140*/  FFMA R11, R74, c[0x0][0x188], -R29 ;  /* 0x000062004a0b7a23 */ /* 0x000fca000000081d */
[----:B---3--:R-:W-:Y:S01]  /*2150*/  HMMA.16816.F32.BF16 R16, R76, R36, R16 ;  /* 0x000000244c10723c */ /* 0x008fe20000041810 */
[----:B------:R-:W-:-:S07]  /*2160*/  FFMA R92, R92, c[0x0][0x188], -R28 ;  /* 0x000062005c5c7a23 */ /* 0x000fce000000081c */
[----:B------:R-:W-:Y:S01]  /*2170*/  HMMA.16816.F32.BF16 R64, R76, R48, R64 ;  /* 0x000000304c40723c */ /* 0x000fe20000041840 */
[----:B------:R-:W-:-:S06]  /*2180*/  FFMA R60, R60, c[0x0][0x188], -R8 ;  /* 0x000062003c3c7a23 */ /* 0x000fcc0000000808 */
[----:B------:R-:W-:Y:S02]  /*2190*/  F2FP.BF16.PACK_AB R76, R96, R91 ;  /* 0x0000005b604c723e */ /* 0x000fe400000010ff */
[----:B------:R-:W-:Y:S02]  /*21a0*/  F2FP.BF16.PACK_AB R78, R80, R81 ;  /* 0x00000051504e723e */ /* 0x000fe400000010ff */
[----:B------:R-:W-:Y:S02]  /*21b0*/  F2FP.BF16.PACK_AB R77, R112, R107 ;  /* 0x0000006b704d723e */ /* 0x000fe400000010ff */
[----:B------:R-:W-:Y:S01]  /*21c0*/  F2FP.BF16.PACK_AB R79, R82, R97 ;  /* 0x00000061524f723e */ /* 0x000fe200000010ff */
[----:B------:R-:W-:Y:S02]  /*21d0*/  FFMA R94, R94, c[0x0][0x188], -R29 ;  /* 0x000062005e5e7a23 */ /* 0x000fe4000000081d */
[----:B------:R-:W-:Y:S02]  /*21e0*/  FMUL R72, R72, 1.4426950216293334961 ;  /* 0x3fb8aa3b48487820 */ /* 0x000fe40000400000 */
[----:B------:R-:W-:-:S02]  /*21f0*/  FFMA R62, R62, c[0x0][0x188], -R30 ;  /* 0x000062003e3e7a23 */ /* 0x000fc4000000081e */
[----:B------:R-:W-:Y:S01]  /*2200*/  HMMA.16816.F32.BF16 R12, R76, R32, R12 ;  /* 0x000000204c0c723c */ /* 0x000fe2000004180c */
[----:B------:R-:W-:Y:S02]  /*2210*/  FMUL R83, R92, 1.4426950216293334961 ;  /* 0x3fb8aa3b5c537820 */ /* 0x000fe40000400000 */
[----:B------:R-:W-:Y:S02]  /*2220*/  FFMA R93, R93, c[0x0][0x188], -R28 ;  /* 0x000062005d5d7a23 */ /* 0x000fe4000000081c */
[----:B------:R-:W-:Y:S02]  /*2230*/  FFMA R69, R69, c[0x0][0x188], -R8 ;  /* 0x0000620045457a23 */ /* 0x000fe40000000808 */
[----:B------:R-:W-:Y:S02]  /*2240*/  FMUL R32, R11, 1.4426950216293334961 ;  /* 0x3fb8aa3b0b207820 */ /* 0x000fe40000400000 */
[----:B------:R-:W-:Y:S02]  /*2250*/  FMUL R11, R60, 1.4426950216293334961 ;  /* 0x3fb8aa3b3c0b7820 */ /* 0x000fe40000400000 */
[----:B------:R-:W-:-:S02]  /*2260*/  FFMA R63, R63, c[0x0][0x188], -R30 ;  /* 0x000062003f3f7a23 */ /* 0x000fc4000000081e */
[----:B------:R-:W-:Y:S02]  /*2270*/  FMUL R86, R94, 1.4426950216293334961 ;  /* 0x3fb8aa3b5e567820 */ /* 0x000fe40000400000 */
[--C-:B------:R-:W-:Y:S01]  /*2280*/  FFMA R61, R61, c[0x0][0x188], -R8.reuse ;  /* 0x000062003d3d7a23 */ /* 0x100fe20000000808 */
[----:B------:R-:W-:Y:S01]  /*2290*/  MUFU.EX2 R85, R72 ;  /* 0x0000004800557308 */ /* 0x000fe20000000800 */
[----:B------:R-:W-:Y:S02]  /*22a0*/  FMUL R62, R62, 1.4426950216293334961 ;  /* 0x3fb8aa3b3e3e7820 */ /* 0x000fe40000400000 */
[----:B------:R-:W-:Y:S02]  /*22b0*/  FADD R88, R88, R31 ;  /* 0x0000001f58587221 */ /* 0x000fe40000000000 */
[----:B------:R-:W-:Y:S02]  /*22c0*/  FFMA R95, R95, c[0x0][0x188], -R29 ;  /* 0x000062005f5f7a23 */ /* 0x000fe4000000081d */
[----:B------:R-:W-:Y:S01]  /*22d0*/  FMUL R84, R93, 1.4426950216293334961 ;  /* 0x3fb8aa3b5d547820 */ /* 0x000fe20000400000 */
[----:B------:R0:W-:Y:S01]  /*22e0*/  MUFU.EX2 R72, R32 ;  /* 0x0000002000487308 */ /* 0x0001e20000000800 */
[----:B------:R-:W-:-:S02]  /*22f0*/  FFMA R31, R68, c[0x0][0x188], -R8 ;  /* 0x00006200441f7a23 */ /* 0x000fc40000000808 */
[----:B------:R-:W-:Y:S02]  /*2300*/  FMUL R33, R63, 1.4426950216293334961 ;  /* 0x3fb8aa3b3f217820 */ /* 0x000fe40000400000 */
[----:B------:R-:W-:Y:S02]  /*2310*/  FMUL R61, R61, 1.4426950216293334961 ;  /* 0x3fb8aa3b3d3d7820 */ /* 0x000fe40000400000 */
[----:B------:R-:W-:Y:S01]  /*2320*/  FFMA R70, R70, c[0x0][0x188], -R30 ;  /* 0x0000620046467a23 */ /* 0x000fe2000000081e */
[----:B------:R-:W1:Y:S01]  /*2330*/  MUFU.EX2 R83, R83 ;  /* 0x0000005300537308 */ /* 0x000e620000000800 */
[----:B0-----:R-:W-:Y:S02]  /*2340*/  FMUL R32, R69, 1.4426950216293334961 ;  /* 0x3fb8aa3b45207820 */ /* 0x001fe40000400000 */
[----:B------:R-:W-:Y:S02]  /*2350*/  FMUL R95, R95, 1.4426950216293334961 ;  /* 0x3fb8aa3b5f5f7820 */ /* 0x000fe40000400000 */
[----:B------:R-:W-:-:S03]  /*2360*/  FMUL R31, R31, 1.4426950216293334961 ;  /* 0x3fb8aa3b1f1f7820 */ /* 0x000fc60000400000 */
[----:B------:R-:W0:Y:S01]  /*2370*/  MUFU.EX2 R11, R11 ;  /* 0x0000000b000b7308 */ /* 0x000e220000000800 */
[----:B------:R-:W-:Y:S02]  /*2380*/  FFMA R73, R73, c[0x0][0x188], -R28 ;  /* 0x0000620049497a23 */ /* 0x000fe4000000081c */
[----:B------:R-:W-:-:S05]  /*2390*/  FADD R99, R100, R99 ;  /* 0x0000006364637221 */ /* 0x000fca0000000000 */
[----:B------:R-:W2:Y:S01]  /*23a0*/  MUFU.EX2 R69, R62 ;  /* 0x0000003e00457308 */ /* 0x000ea20000000800 */
[----:B------:R-:W-:Y:S02]  /*23b0*/  FADD R96, R91, R96 ;  /* 0x000000605b607221 */ /* 0x000fe40000000000 */
[----:B------:R-:W-:Y:S02]  /*23c0*/  FADD R112, R107, R112 ;  /* 0x000000706b707221 */ /* 0x000fe40000000000 */
[----:B------:R-:W-:-:S03]  /*23d0*/  FMUL R70, R70, 1.4426950216293334961 ;  /* 0x3fb8aa3b46467820 */ /* 0x000fc60000400000 */
[----:B------:R-:W3:Y:S01]  /*23e0*/  MUFU.EX2 R86, R86 ;  /* 0x0000005600567308 */ /* 0x000ee20000000800 */
[C---:B------:R-:W-:Y:S02]  /*23f0*/  FMUL R24, R3.reuse, R24 ;  /* 0x0000001803187220 */ /* 0x040fe40000400000 */
[----:B------:R-:W-:Y:S02]  /*2400*/  FMUL R25, R3, R25 ;  /* 0x0000001903197220 */ /* 0x000fe40000400000 */
[C---:B------:R-:W-:Y:S02]  /*2410*/  FMUL R26, R9.reuse, R26 ;  /* 0x0000001a091a7220 */ /* 0x040fe40000400000 */
[----:B------:R-:W-:Y:S01]  /*2420*/  FMUL R27, R9, R27 ;  /* 0x0000001b091b7220 */ /* 0x000fe20000400000 */
[----:B------:R4:W-:Y:S01]  /*2430*/  MUFU.EX2 R68, R61 ;  /* 0x0000003d00447308 */ /* 0x0009e20000000800 */
[----:B------:R-:W-:Y:S02]  /*2440*/  FFMA R75, R75, c[0x0][0x188], -R29 ;  /* 0x000062004b4b7a23 */ /* 0x000fe4000000081d */
[----:B------:R-:W-:-:S05]  /*2450*/  FMUL R73, R73, 1.4426950216293334961 ;  /* 0x3fb8aa3b49497820 */ /* 0x000fca0000400000 */
[----:B------:R-:W5:Y:S01]  /*2460*/  MUFU.EX2 R84, R84 ;  /* 0x0000005400547308 */ /* 0x000f620000000800 */
[----:B----4-:R-:W-:Y:S02]  /*2470*/  FFMA R61, R71, c[0x0][0x188], -R30 ;  /* 0x00006200473d7a23 */ /* 0x010fe4000000081e */
[----:B------:R-:W-:-:S05]  /*2480*/  FADD R60, R102, R99 ;  /* 0x00000063663c7221 */ /* 0x000fca0000000000 */
[----:B------:R-:W4:Y:S01]  /*2490*/  MUFU.EX2 R33, R33 ;  /* 0x0000002100217308 */ /* 0x000f220000000800 */
[----:B------:R-:W-:Y:S02]  /*24a0*/  FADD R81, R81, R96 ;  /* 0x0000006051517221 */ /* 0x000fe40000000000 */
[----:B------:R-:W-:Y:S02]  /*24b0*/  FADD R97, R97, R112 ;  /* 0x0000007061617221 */ /* 0x000fe40000000000 */
[----:B------:R-:W-:-:S03]  /*24c0*/  FMUL R61, R61, 1.4426950216293334961 ;  /* 0x3fb8aa3b3d3d7820 */ /* 0x000fc60000400000 */
[----:B------:R-:W0:Y:S01]  /*24d0*/  MUFU.EX2 R74, R95 ;  /* 0x0000005f004a7308 */ /* 0x000e220000000800 */
[----:B------:R-:W-:Y:S02]  /*24e0*/  FMUL R75, R75, 1.4426950216293334961 ;  /* 0x3fb8aa3b4b4b7820 */ /* 0x000fe40000400000 */
[----:B------:R-:W-:Y:S01]  /*24f0*/  FADD R88, R90, R88 ;  /* 0x000000585a587221 */ /* 0x000fe20000000000 */
[----:B------:R-:W-:Y:S04]  /*2500*/  HMMA.16816.F32.BF16 R24, R76, R40, R24 ;  /* 0x000000284c18723c */ /* 0x000fe80000041818 */
[----:B------:R-:W0:Y:S01]  /*2510*/  MUFU.EX2 R31, R31 ;  /* 0x0000001f001f7308 */ /* 0x000e220000000800 */
[----:B------:R-:W-:Y:S02]  /*2520*/  FADD R60, R101, R60 ;  /* 0x0000003c653c7221 */ /* 0x000fe40000000000 */
[----:B------:R-:W-:-:S05]  /*2530*/  FADD R80, R80, R81 ;  /* 0x0000005150507221 */ /* 0x000fca0000000000 */
[----:B------:R-:W2:Y:S01]  /*2540*/  MUFU.EX2 R71, R70 ;  /* 0x0000004600477308 */ /* 0x000ea20000000800 */
[----:B------:R-:W-:Y:S02]  /*2550*/  FADD R82, R82, R97 ;  /* 0x0000006152527221 */ /* 0x000fe40000000000 */
[----:B------:R-:W-:-:S05]  /*2560*/  FADD R89, R89, R88 ;  /* 0x0000005859597221 */ /* 0x000fca0000000000 */
[----:B------:R-:W4:Y:S01]  /*2570*/  MUFU.EX2 R87, R73 ;  /* 0x0000004900577308 */ /* 0x000f220000000800 */
[----:B-1----:R-:W-:Y:S02]  /*2580*/  FADD R41, R83, R60 ;  /* 0x0000003c53297221 */ /* 0x002fe40000000000 */
[----:B0-----:R-:W-:-:S05]  /*2590*/  FADD R63, R11, R80 ;  /* 0x000000500b3f7221 */ /* 0x001fca0000000000 */
[----:B------:R-:W0:Y:S01]  /*25a0*/  MUFU.EX2 R32, R32 ;  /* 0x0000002000207308 */ /* 0x000e220000000800 */
[----:B--2---:R-:W-:Y:S02]  /*25b0*/  FADD R82, R69, R82 ;  /* 0x0000005245527221 */ /* 0x004fe40000000000 */
[----:B---3--:R-:W-:-:S05]  /*25c0*/  FADD R89, R86, R89 ;  /* 0x0000005956597221 */ /* 0x008fca0000000000 */
[----:B------:R-:W1:Y:S01]  /*25d0*/  MUFU.EX2 R40, R61 ;  /* 0x0000003d00287308 */ /* 0x000e620000000800 */
[----:B-----5:R-:W-:-:S07]  /*25e0*/  FADD R60, R84, R41 ;  /* 0x00000029543c7221 */ /* 0x020fce0000000000 */
[----:B------:R2:W3:Y:S01]  /*25f0*/  MUFU.EX2 R73, R75 ;  /* 0x0000004b00497308 */ /* 0x0004e20000000800 */
[----:B------:R-:W-:Y:S02]  /*2600*/  FADD R62, R68, R63 ;  /* 0x0000003f443e7221 */ /* 0x000fe40000000000 */
[----:B----4-:R-:W-:Y:S02]  /*2610*/  FADD R82, R33, R82 ;  /* 0x0000005221527221 */ /* 0x010fe40000000000 */
[----:B------:R-:W-:Y:S02]  /*2620*/  FADD R89, R74, R89 ;  /* 0x000000594a597221 */ /* 0x000fe40000000000 */
[----:B------:R-:W-:Y:S02]  /*2630*/  FADD R60, R85, R60 ;  /* 0x0000003c553c7221 */ /* 0x000fe40000000000 */
[----:B--2---:R-:W-:Y:S02]  /*2640*/  FADD R75, R31, R62 ;  /* 0x0000003e1f4b7221 */ /* 0x004fe40000000000 */
[----:B------:R-:W-:-:S02]  /*2650*/  FADD R61, R71, R82 ;  /* 0x00000052473d7221 */ /* 0x000fc40000000000 */
[C---:B------:R-:W-:Y:S02]  /*2660*/  FMUL R20, R3.reuse, R20 ;  /* 0x0000001403147220 */ /* 0x040fe40000400000 */
[----:B------:R-:W-:Y:S02]  /*2670*/  FMUL R21, R3, R21 ;  /* 0x0000001503157220 */ /* 0x000fe40000400000 */
[C---:B------:R-:W-:Y:S02]  /*2680*/  FMUL R22, R9.reuse, R22 ;  /* 0x0000001609167220 */ /* 0x040fe40000400000 */
[----:B------:R-:W-:Y:S02]  /*2690*/  FMUL R23, R9, R23 ;  /* 0x0000001709177220 */ /* 0x000fe40000400000 */
[----:B------:R-:W-:Y:S02]  /*26a0*/  FADD R70, R72, R89 ;  /* 0x0000005948467221 */ /* 0x000fe40000000000 */
[----:B------:R-:W-:-:S02]  /*26b0*/  FADD R41, R87, R60 ;  /* 0x0000003c57297221 */ /* 0x000fc40000000000 */
[----:B0-----:R-:W-:Y:S02]  /*26c0*/  FADD R75, R32, R75 ;  /* 0x0000004b204b7221 */ /* 0x001fe40000000000 */
[----:B-1----:R-:W-:Y:S02]  /*26d0*/  FADD R80, R40, R61 ;  /* 0x0000003d28507221 */ /* 0x002fe40000000000 */
[----:B---3--:R-:W-:Y:S01]  /*26e0*/  FADD R70, R73, R70 ;  /* 0x0000004649467221 */ /* 0x008fe20000000000 */
[----:B------:R-:W-:Y:S01]  /*26f0*/  HMMA.16816.F32.BF16 R20, R76, R36, R20 ;  /* 0x000000244c14723c */ /* 0x000fe20000041814 */
[----:B------:R-:W0:Y:S04]  /*2700*/  SHFL.BFLY PT, R36, R41, 0x2, 0x1f ;  /* 0x0c401f0029247f89 */ /* 0x000e2800000e0000 */
[----:B------:R-:W1:Y:S04]  /*2710*/  SHFL.BFLY PT, R81, R75, 0x2, 0x1f ;  /* 0x0c401f004b517f89 */ /* 0x000e6800000e0000 */
[----:B------:R-:W2:Y:S04]  /*2720*/  SHFL.BFLY PT, R82, R80, 0x2, 0x1f ;  /* 0x0c401f0050527f89 */ /* 0x000ea800000e0000 */
[----:B------:R-:W3:Y:S01]  /*2730*/  SHFL.BFLY PT, R37, R70, 0x2, 0x1f ;  /* 0x0c401f0046257f89 */ /* 0x000ee200000e0000 */
[----:B------:R-:W-:-:S02]  /*2740*/  FMUL R44, R3, R44 ;  /* 0x0000002c032c7220 */ /* 0x000fc40000400000 */
[----:B------:R-:W-:Y:S02]  /*2750*/  FMUL R46, R9, R46 ;  /* 0x0000002e092e7220 */ /* 0x000fe40000400000 */
[----:B------:R-:W-:Y:S02]  /*2760*/  FMUL R45, R3, R45 ;  /* 0x0000002d032d7220 */ /* 0x000fe40000400000 */
[----:B------:R-:W-:Y:S01]  /*2770*/  FMUL R47, R9, R47 ;  /* 0x0000002f092f7220 */ /* 0x000fe20000400000 */
[----:B------:R-:W-:Y:S01]  /*2780*/  F2FP.BF16.PACK_AB R68, R68, R11 ;  /* 0x0000000b4444723e */ /* 0x000fe200000010ff */
[----:B0-----:R-:W-:Y:S02]  /*2790*/  FADD R36, R41, R36 ;  /* 0x0000002429247221 */ /* 0x001fe40000000000 */
[----:B-1----:R-:W-:Y:S02]  /*27a0*/  FADD R81, R75, R81 ;  /* 0x000000514b517221 */ /* 0x002fe40000000000 */
[----:B--2---:R-:W-:Y:S01]  /*27b0*/  FADD R82, R80, R82 ;  /* 0x0000005250527221 */ /* 0x004fe20000000000 */
[----:B------:R-:W-:Y:S01]  /*27c0*/  HMMA.16816.F32.BF16 R44, R76, R48, R44 ;  /* 0x000000304c2c723c */ /* 0x000fe2000004182c */
[----:B---3--:R-:W-:Y:S01]  /*27d0*/  FADD R37, R70, R37 ;  /* 0x0000002546257221 */ /* 0x008fe20000000000 */
[----:B------:R-:W-:Y:S01]  /*27e0*/  F2FP.BF16.PACK_AB R70, R32, R31 ;  /* 0x0000001f2046723e */ /* 0x000fe200000010ff */
[----:B------:R-:W0:Y:S01]  /*27f0*/  SHFL.BFLY PT, R11, R36, 0x1, 0x1f ;  /* 0x0c201f00240b7f89 */ /* 0x000e2200000e0000 */
[----:B------:R-:W-:-:S03]  /*2800*/  F2FP.BF16.PACK_AB R63, R73, R72 ;  /* 0x00000048493f723e */ /* 0x000fc600000010ff */
[----:B------:R-:W1:Y:S04]  /*2810*/  SHFL.BFLY PT, R48, R81, 0x1, 0x1f ;  /* 0x0c201f0051307f89 */ /* 0x000e6800000e0000 */
[----:B------:R-:W2:Y:S04]  /*2820*/  SHFL.BFLY PT, R31, R82, 0x1, 0x1f ;  /* 0x0c201f00521f7f89 */ /* 0x000ea800000e0000 */
[----:B------:R-:W3:Y:S01]  /*2830*/  SHFL.BFLY PT, R72, R37, 0x1, 0x1f ;  /* 0x0c201f0025487f89 */ /* 0x000ee200000e0000 */
[----:B------:R-:W-:-:S04]  /*2840*/  IADD3 R98, R98, 0x20, RZ ;  /* 0x0000002062627810 */ /* 0x000fc80007ffe0ff */
[----:B------:R-:W-:Y:S02]  /*2850*/  ISETP.GE.AND P0, PT, R98, c[0x0][0x1d0], PT ;  /* 0x0000740062007a0c */ /* 0x000fe40003f06270 */
[----:B------:R-:W-:Y:S02]  /*2860*/  F2FP.BF16.PACK_AB R60, R84, R83 ;  /* 0x00000053543c723e */ /* 0x000fe400000010ff */
[----:B------:R-:W-:Y:S02]  /*2870*/  F2FP.BF16.PACK_AB R62, R87, R85 ;  /* 0x00000055573e723e */ /* 0x000fe400000010ff */
[----:B------:R-:W-:Y:S02]  /*2880*/  F2FP.BF16.PACK_AB R61, R74, R86 ;  /* 0x000000564a3d723e */ /* 0x000fe400000010ff */
[----:B------:R-:W-:Y:S02]  /*2890*/  F2FP.BF16.PACK_AB R69, R33, R69 ;  /* 0x000000452145723e */ /* 0x000fe400000010ff */
[----:B------:R-:W-:Y:S01]  /*28a0*/  F2FP.BF16.PACK_AB R71, R40, R71 ;  /* 0x000000472847723e */ /* 0x000fe200000010ff */
[----:B0-----:R-:W-:Y:S01]  /*28b0*/  FADD R11, R36, R11 ;  /* 0x0000000b240b7221 */ /* 0x001fe20000000000 */
[----:B------:R-:W-:Y:S01]  /*28c0*/  MOV R32, 0x20 ;  /* 0x0000002000207802 */ /* 0x000fe20000000f00 */
[----:B-1----:R-:W-:-:S02]  /*28d0*/  FADD R48, R81, R48 ;  /* 0x0000003051307221 */ /* 0x002fc40000000000 */
[----:B--2---:R-:W-:Y:S01]  /*28e0*/  FADD R82, R82, R31 ;  /* 0x0000001f52527221 */ /* 0x004fe20000000000 */
[----:B------:R-:W-:Y:S01]  /*28f0*/  HMMA.16816.F32.BF16 R52, R60, R34, R52 ;  /* 0x000000223c34723c */ /* 0x000fe20000041834 */
[----:B---3--:R-:W-:Y:S02]  /*2900*/  FADD R72, R37, R72 ;  /* 0x0000004825487221 */ /* 0x008fe40000000000 */
[----:B------:R-:W-:-:S05]  /*2910*/  FFMA R106, R4, R106, R11 ;  /* 0x0000006a046a7223 */ /* 0x000fca000000000b */
[----:B------:R-:W-:Y:S01]  /*2920*/  HMMA.16816.F32.BF16 R56, R60, R42, R56 ;  /* 0x0000002a3c38723c */ /* 0x000fe20000041838 */
[----:B------:R-:W-:Y:S01]  /*2930*/  FFMA R104, R3, R104, R48 ;  /* 0x0000006803687223 */ /* 0x000fe20000000030 */
[----:B------:R-:W-:Y:S01]  /*2940*/  MOV R4, R28 ;  /* 0x0000001c00047202 */ /* 0x000fe20000000f00 */
[----:B------:R-:W-:Y:S01]  /*2950*/  FFMA R103, R9, R103, R82 ;  /* 0x0000006709677223 */ /* 0x000fe20000000052 */
[----:B------:R-:W-:Y:S01]  /*2960*/  MOV R3, R29 ;  /* 0x0000001d00037202 */ /* 0x000fe20000000f00 */
[----:B------:R-:W-:-:S03]  /*2970*/  IMAD R5, R32, c[0x0][0x1b4], R5 ;  /* 0x00006d0020057a24 */ /* 0x000fc600078e0205 */
[----:B------:R-:W-:Y:S01]  /*2980*/  HMMA.16816.F32.BF16 R16, R60, R38, R16 ;  /* 0x000000263c10723c */ /* 0x000fe20000041810 */
[----:B------:R-:W-:Y:S01]  /*2990*/  IMAD R10, R32, c[0x0][0x1a4], R10 ;  /* 0x00006900200a7a24 */ /* 0x000fe200078e020a */
[----:B------:R-:W-:Y:S01]  /*29a0*/  MOV R11, R8 ;  /* 0x00000008000b7202 */ /* 0x000fe20000000f00 */
[----:B------:R-:W-:Y:S01]  /*29b0*/  FFMA R105, R2, R105, R72 ;  /* 0x0000006902697223 */ /* 0x000fe20000000048 */
[----:B------:R-:W-:-:S04]  /*29c0*/  MOV R9, R30 ;  /* 0x0000001e00097202 */ /* 0x000fc80000000f00 */
[----:B------:R-:W-:Y:S08]  /*29d0*/  HMMA.16816.F32.BF16 R64, R60, R50, R64 ;  /* 0x000000323c40723c */ /* 0x000ff00000041840 */
[C---:B------:R-:W-:Y:S08]  /*29e0*/  HMMA.16816.F32.BF16 R12, R68.reuse, R34, R12 ;  /* 0x00000022440c723c */ /* 0x040ff0000004180c */
[C---:B------:R-:W-:Y:S08]  /*29f0*/  HMMA.16816.F32.BF16 R24, R68.reuse, R42, R24 ;  /* 0x0000002a4418723c */ /* 0x040ff00000041818 */
[C---:B------:R-:W-:Y:S08]  /*2a00*/  HMMA.16816.F32.BF16 R20, R68.reuse, R38, R20 ;  /* 0x000000264414723c */ /* 0x040ff00000041814 */
[----:B------:R-:W-:Y:S01]  /*2a10*/  HMMA.16816.F32.BF16 R44, R68, R50, R44 ;  /* 0x00000032442c723c */ /* 0x000fe2000004182c */
[----:B------:R-:W-:Y:S01]  /*2a20*/  @P0 CALL.REL.NOINC `(.L_x_1) ;  /* 0x0000001000000944 */ /* 0x000fe20003c00000 */
[----:B------:R-:W-:Y:S06]  /*2a30*/  BRA `(.L_x_2) ;  /* 0xffffe91000007947 */ /* 0x000fec000383ffff */
.L_x_1:
[----:B------:R-:W-:-:S09]  /*2a40*/  NOP ;  /* 0x0000000000007918 */ /* 0x000fd20000000000 */
[----:B------:R-:W-:-:S07]  /*2a50*/  MOV R0, R8 ;  /* 0x0000000800007202 */ /* 0x000fce0000000f00 */
.L_x_0:
[----:B------:R-:W0:Y:S01]  /*2a60*/  S2R R2, SR_TID.X ;  /* 0x0000000000027919 */ /* 0x000e220000002100 */
[----:B------:R-:W-:Y:S01]  /*2a70*/  MOV R72, R14 ;  /* 0x0000000e00487202 */ /* 0x000fe20000000f00 */
[----:B------:R-:W-:Y:S01]  /*2a80*/  FMUL R6, R104, 8388608 ;  /* 0x4b00000068067820 */ /* 0x000fe20000400000 */
[----:B------:R-:W-:Y:S01]  /*2a90*/  MOV R62, R20 ;  /* 0x00000014003e7202 */ /* 0x000fe20000000f00 */
[----:B------:R-:W1:Y:S01]  /*2aa0*/  S2R R94, SR_TID.X ;  /* 0x00000000005e7919 */ /* 0x000e620000002100 */
[----:B------:R-:W-:Y:S01]  /*2ab0*/  FSETP.GEU.AND P0, PT, R106, 1.175494350822287508e-38, PT ;  /* 0x008000006a00780b */ /* 0x000fe20003f0e000 */
[----:B------:R-:W-:Y:S01]  /*2ac0*/  FMUL R7, R103, 8388608 ;  /* 0x4b00000067077820 */ /* 0x000fe20000400000 */
[----:B------:R-:W-:Y:S01]  /*2ad0*/  FSETP.GEU.AND P2, PT, R105, 1.175494350822287508e-38, PT ;  /* 0x008000006900780b */ /* 0x000fe20003f4e000 */
[----:B------:R-:W2:Y:S01]  /*2ae0*/  S2R R92, SR_CTAID.Y ;  /* 0x00000000005c7919 */ /* 0x000ea20000002600 */
[----:B------:R-:W-:-:S02]  /*2af0*/  FSETP.GEU.AND P3, PT, R104, 1.175494350822287508e-38, PT ;  /* 0x008000006800780b */ /* 0x000fc40003f6e000 */
[----:B------:R-:W-:Y:S01]  /*2b00*/  MOV R9, R18 ;  /* 0x0000001200097202 */ /* 0x000fe20000000f00 */
[----:B------:R-:W3:Y:S01]  /*2b10*/  S2R R33, SR_TID.X ;  /* 0x0000000000217919 */ /* 0x000ee20000002100 */
[----:B------:R-:W-:Y:S02]  /*2b20*/  FSEL R6, R6, R104, !P3 ;  /* 0x0000006806067208 */ /* 0x000fe40005800000 */
[----:B------:R-:W-:Y:S01]  /*2b30*/  MOV R10, R19 ;  /* 0x00000013000a7202 */ /* 0x000fe20000000f00 */
[----:B------:R-:W-:Y:S01]  /*2b40*/  BAR.SYNC.DEFER_BLOCKING 0x0 ;  /* 0x0000000000007b1d */ /* 0x000fe20000010000 */
[----:B------:R-:W-:Y:S01]  /*2b50*/  MOV R31, R12 ;  /* 0x0000000c001f7202 */ /* 0x000fe20000000f00 */
[----:B------:R-:W-:Y:S01]  /*2b60*/  IMAD R12, R113, c[0x0][0x1c4], RZ ;  /* 0x00007100710c7a24 */ /* 0x000fe200078e02ff */
[----:B------:R-:W-:Y:S02]  /*2b70*/  IADD3 R19, R6, -0x3f3504f3, RZ ;  /* 0xc0cafb0d06137810 */ /* 0x000fe40007ffe0ff */
[----:B------:R-:W-:Y:S01]  /*2b80*/  FSETP.GT.AND P1, PT, |R103|, 8.50705917302346158658e+37, PT ;  /* 0x7e8000006700780b */ /* 0x000fe20003f24200 */
[----:B------:R-:W-:Y:S01]  /*2b90*/  IMAD.HI R36, R12, 0x2, RZ ;  /* 0x000000020c247827 */ /* 0x000fe200078e02ff */
[----:B------:R-:W-:-:S02]  /*2ba0*/  LOP3.LUT R19, R19, 0xff800000, RZ, 0xc0, !PT ;  /* 0xff80000013137812 */ /* 0x000fc400078ec0ff */
[----:B0-----:R-:W-:Y:S02]  /*2bb0*/  SHF.L.U32 R3, R2, 0x3, RZ ;  /* 0x0000000302037819 */ /* 0x001fe400000006ff */
[----:B------:R-:W-:Y:S02]  /*2bc0*/  MOV R32, R13 ;  /* 0x0000000d00207202 */ /* 0x000fe40000000f00 */
[----:B-1----:R-:W-:Y:S02]  /*2bd0*/  SHF.R.U32.HI R2, RZ, 0x1, R94 ;  /* 0x00000001ff027819 */ /* 0x002fe4000001165e */
[----:B------:R-:W-:Y:S02]  /*2be0*/  SHF.L.U32 R14, R94, 0x2, RZ ;  /* 0x000000025e0e7819 */ /* 0x000fe400000006ff */
[----:B------:R-:W-:Y:S01]  /*2bf0*/  LOP3.LUT R20, R3, 0x38, RZ, 0xc0, !PT ;  /* 0x0000003803147812 */ /* 0x000fe200078ec0ff */
[----:B------:R-:W-:Y:S01]  /*2c00*/  FMUL R3, R106, 8388608 ;  /* 0x4b0000006a037820 */ /* 0x000fe20000400000 */
[----:B------:R-:W-:Y:S01]  /*2c10*/  LOP3.LUT R2, R2, 0x4, RZ, 0xc0, !PT ;  /* 0x0000000402027812 */ /* 0x000fe200078ec0ff */
[----:B------:R-:W-:Y:S01]  /*2c20*/  @P1 FMUL R46, R46, 0.25 ;  /* 0x3e8000002e2e1820 */ /* 0x000fe20000400000 */
[----:B------:R-:W-:Y:S01]  /*2c30*/  LOP3.LUT R5, R14, 0x3c0, RZ, 0xc0, !PT ;  /* 0x000003c00e057812 */ /* 0x000fe200078ec0ff */
[----:B------:R-:W-:Y:S01]  /*2c40*/  @P1 FMUL R47, R47, 0.25 ;  /* 0x3e8000002f2f1820 */ /* 0x000fe20000400000 */
[----:B------:R-:W-:Y:S01]  /*2c50*/  FSEL R4, R3, R106, !P0 ;  /* 0x0000006a03047208 */ /* 0x000fe20004000000 */
[----:B--2---:R-:W-:Y:S01]  /*2c60*/  IMAD R3, R92, c[0x0][0x1c0], RZ ;  /* 0x000070005c037a24 */ /* 0x004fe200078e02ff */
[----:B------:R-:W-:Y:S01]  /*2c70*/  IADD3 R20, R2, R20, R5 ;  /* 0x0000001402147210 */ /* 0x000fe20007ffe005 */
[----:B------:R-:W-:Y:S01]  /*2c80*/  FMUL R5, R105, 8388608 ;  /* 0x4b00000069057820 */ /* 0x000fe20000400000 */
[----:B------:R-:W-:Y:S01]  /*2c90*/  IADD3 R11, R4, -0x3f3504f3, RZ ;  /* 0xc0cafb0d040b7810 */ /* 0x000fe20007ffe0ff */
[----:B------:R-:W-:Y:S01]  /*2ca0*/  @P1 FMUL R72, R72, 0.25 ;  /* 0x3e80000048481820 */ /* 0x000fe20000400000 */
[----:B------:R-:W-:-:S02]  /*2cb0*/  MOV R60, R21 ;  /* 0x00000015003c7202 */ /* 0x000fc40000000f00 */
[----:B------:R-:W-:Y:S02]  /*2cc0*/  FSEL R5, R5, R105, !P2 ;  /* 0x0000006905057208 */ /* 0x000fe40005000000 */
[----:B------:R-:W-:Y:S02]  /*2cd0*/  LOP3.LUT R11, R11, 0xff800000, RZ, 0xc0, !PT ;  /* 0xff8000000b0b7812 */ /* 0x000fe400078ec0ff */
[----:B------:R-:W-:Y:S02]  /*2ce0*/  IADD3 R18, R5, -0x3f3504f3, RZ ;  /* 0xc0cafb0d05127810 */ /* 0x000fe40007ffe0ff */
[----:B------:R-:W-:Y:S01]  /*2cf0*/  SHF.L.U32 R2, R94, 0x9, RZ ;  /* 0x000000095e027819 */ /* 0x000fe200000006ff */
[----:B------:R-:W0:Y:S01]  /*2d00*/  I2F R13, R11 ;  /* 0x0000000b000d7306 */ /* 0x000e220000201400 */
[----:B------:R-:W-:Y:S02]  /*2d10*/  LOP3.LUT R18, R18, 0xff800000, RZ, 0xc0, !PT ;  /* 0xff80000012127812 */ /* 0x000fe400078ec0ff */
[----:B------:R-:W-:-:S02]  /*2d20*/  MOV R70, R15 ;  /* 0x0000000f00467202 */ /* 0x000fc40000000f00 */
[----:B------:R-:W-:Y:S02]  /*2d30*/  SHF.L.U32 R21, R12, 0x1, RZ ;  /* 0x000000010c157819 */ /* 0x000fe400000006ff */
[----:B------:R-:W-:Y:S01]  /*2d40*/  MOV R8, R16 ;  /* 0x0000001000087202 */ /* 0x000fe20000000f00 */
[----:B------:R-:W1:Y:S01]  /*2d50*/  I2F R15, R18 ;  /* 0x00000012000f7306 */ /* 0x000e620000201400 */
[----:B------:R-:W-:Y:S01]  /*2d60*/  MOV R68, R26 ;  /* 0x0000001a00447202 */ /* 0x000fe20000000f00 */
[----:B------:R-:W-:Y:S01]  /*2d70*/  @P1 FMUL R70, R70, 0.25 ;  /* 0x3e80000046461820 */ /* 0x000fe20000400000 */
[----:B------:R-:W-:Y:S02]  /*2d80*/  FSEL R12, RZ, -23, P0 ;  /* 0xc1b80000ff0c7808 */ /* 0x000fe40000000000 */
[----:B------:R-:W-:Y:S01]  /*2d90*/  MOV R50, R27 ;  /* 0x0000001b00327202 */ /* 0x000fe20000000f00 */
[----:B------:R-:W-:Y:S01]  /*2da0*/  @P1 FMUL R68, R68, 0.25 ;  /* 0x3e80000044441820 */ /* 0x000fe20000400000 */
[----:B------:R-:W-:Y:S01]  /*2db0*/  MOV R38, R23 ;  /* 0x0000001700267202 */ /* 0x000fe20000000f00 */
[----:B------:R-:W2:Y:S01]  /*2dc0*/  I2F R26, R19 ;  /* 0x00000013001a7306 */ /* 0x000ea20000201400 */
[----:B------:R-:W-:Y:S01]  /*2dd0*/  LOP3.LUT R16, R14, 0x70, RZ, 0xc0, !PT ;  /* 0x000000700e107812 */ /* 0x000fe200078ec0ff */
[----:B0-----:R-:W-:Y:S01]  /*2de0*/  FFMA.FTZ R12, R13, 1.1920928955078125e-07, R12 ;  /* 0x340000000d0c7823 */ /* 0x001fe2000001000c */
[----:B------:R-:W-:Y:S01]  /*2df0*/  FSETP.GEU.AND P0, PT, |R103|, 1.175494350822287508e-38, PT ;  /* 0x008000006700780b */ /* 0x000fe20003f0e200 */
[----:B------:R-:W-:Y:S01]  /*2e00*/  @P1 FMUL R50, R50, 0.25 ;  /* 0x3e80000032321820 */ /* 0x000fe20000400000 */
[----:B------:R-:W-:Y:S01]  /*2e10*/  SHF.L.U32 R23, R94, 0x5, RZ ;  /* 0x000000055e177819 */ /* 0x000fe200000006ff */
[----:B------:R-:W-:Y:S01]  /*2e20*/  @P1 FMUL R38, R38, 0.25 ;  /* 0x3e80000026261820 */ /* 0x000fe20000400000 */
[----:B------:R-:W-:-:S02]  /*2e30*/  LOP3.LUT R14, R2, 0x3000, RZ, 0xc0, !PT ;  /* 0x00003000020e7812 */ /* 0x000fc400078ec0ff */
[----:B---3--:R-:W-:Y:S02]  /*2e40*/  LOP3.LUT R27, R33, 0xe0, RZ, 0xc0, !PT ;  /* 0x000000e0211b7812 */ /* 0x008fe400078ec0ff */
[----:B------:R-:W-:Y:S02]  /*2e50*/  FSETP.GEU.AND P4, PT, R103, 1.175494350822287508e-38, PT ;  /* 0x008000006700780b */ /* 0x000fe40003f8e000 */
[C---:B------:R-:W-:Y:S01]  /*2e60*/  SHF.L.U32 R2, R3.reuse, 0x1, RZ ;  /* 0x0000000103027819 */ /* 0x040fe200000006ff */
[----:B------:R-:W-:Y:S01]  /*2e70*/  IMAD.HI R3, R3, 0x2, RZ ;  /* 0x0000000203037827 */ /* 0x000fe200078e02ff */
[----:B------:R-:W-:Y:S02]  /*2e80*/  LEA R27, R27, R16, 0x3 ;  /* 0x000000101b1b7211 */ /* 0x000fe400078e18ff */
[----:B------:R-:W-:Y:S01]  /*2e90*/  LOP3.LUT R14, R14, 0x60, R23, 0xf8, !PT ;  /* 0x000000600e0e7812 */ /* 0x000fe200078ef817 */
[----:B------:R-:W-:Y:S01]  /*2ea0*/  @!P0 FMUL R46, R46, 16777216 ;  /* 0x4b8000002e2e8820 */ /* 0x000fe20000400000 */
[----:B------:R-:W-:Y:S01]  /*2eb0*/  FSEL R7, R7, R103, !P4 ;  /* 0x0000006707077208 */ /* 0x000fe20006000000 */
[----:B------:R-:W-:Y:S01]  /*2ec0*/  @P1 FMUL R103, R103, 0.25 ;  /* 0x3e80000067671820 */ /* 0x000fe20000400000 */
[----:B------:R-:W-:Y:S01]  /*2ed0*/  IADD3 R2, P5, P6, R21, c[0x0][0x178], R2 ;  /* 0x00005e0015027a10 */ /* 0x000fe20007ebe002 */
[----:B------:R-:W-:Y:S01]  /*2ee0*/  @!P0 FMUL R47, R47, 16777216 ;  /* 0x4b8000002f2f8820 */ /* 0x000fe20000400000 */
[----:B------:R-:W-:Y:S01]  /*2ef0*/  LOP3.LUT R21, R14, R27, RZ, 0x3c, !PT ;  /* 0x0000001b0e157212 */ /* 0x000fe200078e3cff */
[----:B------:R-:W-:Y:S01]  /*2f00*/  @!P0 FMUL R103, R103, 16777216 ;  /* 0x4b80000067678820 */ /* 0x000fe20000400000 */
[----:B------:R-:W-:Y:S01]  /*2f10*/  FSEL R14, RZ, -23, P2 ;  /* 0xc1b80000ff0e7808 */ /* 0x000fe20001000000 */
[----:B------:R-:W-:Y:S01]  /*2f20*/  @!P0 FMUL R50, R50, 16777216 ;  /* 0x4b80000032328820 */ /* 0x000fe20000400000 */
[----:B------:R-:W-:Y:S01]  /*2f30*/  FSEL R23, RZ, -23, P3 ;  /* 0xc1b80000ff177808 */ /* 0x000fe20001800000 */
[----:B------:R-:W-:Y:S01]  /*2f40*/  @!P0 FMUL R38, R38, 16777216 ;  /* 0x4b80000026268820 */ /* 0x000fe20000400000 */
[C---:B------:R-:W-:Y:S01]  /*2f50*/  FSETP.GT.AND P2, PT, |R104|.reuse, 8.50705917302346158658e+37, PT ;  /* 0x7e8000006800780b */ /* 0x040fe20003f44200 */
[----:B-1----:R-:W-:Y:S01]  /*2f60*/  FFMA.FTZ R13, R15, 1.1920928955078125e-07, R14 ;  /* 0x340000000f0d7823 */ /* 0x002fe2000001000e */
[----:B------:R-:W-:Y:S01]  /*2f70*/  FSETP.GEU.AND P3, PT, |R104|, 1.175494350822287508e-38, PT ;  /* 0x008000006800780b */ /* 0x000fe20003f6e200 */
[----:B--2---:R-:W-:Y:S01]  /*2f80*/  FFMA.FTZ R14, R26, 1.1920928955078125e-07, R23 ;  /* 0x340000001a0e7823 */ /* 0x004fe20000010017 */
[----:B------:R-:W-:Y:S01]  /*2f90*/  MOV R48, R22 ;  /* 0x0000001600307202 */ /* 0x000fe20000000f00 */
[----:B------:R-:W0:Y:S01]  /*2fa0*/  MUFU.RCP R23, R103 ;  /* 0x0000006700177308 */ /* 0x000e220000001000 */
[----:B------:R-:W-:Y:S01]  /*2fb0*/  MOV R40, R44 ;  /* 0x0000002c00287202 */ /* 0x000fe20000000f00 */
[----:B------:R-:W-:Y:S01]  /*2fc0*/  @!P0 FMUL R68, R68, 16777216 ;  /* 0x4b80000044448820 */ /* 0x000fe20000400000 */
[----:B------:R-:W-:Y:S01]  /*2fd0*/  FSEL R27, RZ, -23, P4 ;  /* 0xc1b80000ff1b7808 */ /* 0x000fe20002000000 */
[----:B------:R-:W-:Y:S01]  /*2fe0*/  @P1 FMUL R48, R48, 0.25 ;  /* 0x3e80000030301820 */ /* 0x000fe20000400000 */
[----:B------:R-:W-:Y:S01]  /*2ff0*/  FSETP.GT.AND P1, PT, |R106|, 8.50705917302346158658e+37, PT ;  /* 0x7e8000006a00780b */ /* 0x000fe20003f24200 */
[----:B------:R-:W-:Y:S01]  /*3000*/  @!P0 FMUL R70, R70, 16777216 ;  /* 0x4b80000046468820 */ /* 0x000fe20000400000 */
[----:B------:R-:W-:Y:S01]  /*3010*/  FSETP.GEU.AND P4, PT, |R105|, 1.175494350822287508e-38, PT ;  /* 0x008000006900780b */ /* 0x000fe20003f8e200 */
[----:B------:R-:W-:Y:S01]  /*3020*/  @P2 FMUL R104, R104, 0.25 ;  /* 0x3e80000068682820 */ /* 0x000fe20000400000 */
[----:B------:R-:W-:Y:S01]  /*3030*/  IADD3 R22, R7, -0x3f3504f3, RZ ;  /* 0xc0cafb0d07167810 */ /* 0x000fe20007ffe0ff */
[----:B------:R-:W-:Y:S01]  /*3040*/  @!P0 FMUL R48, R48, 16777216 ;  /* 0x4b80000030308820 */ /* 0x000fe20000400000 */
[----:B------:R-:W-:Y:S01]  /*3050*/  SHF.L.U32 R16, R94, 0xb, RZ ;  /* 0x0000000b5e107819 */ /* 0x000fe200000006ff */
[----:B------:R-:W-:Y:S01]  /*3060*/  @!P0 FMUL R72, R72, 16777216 ;  /* 0x4b80000048488820 */ /* 0x000fe20000400000 */
[----:B------:R-:W-:Y:S01]  /*3070*/  FSETP.GT.AND P0, PT, |R105|, 8.50705917302346158658e+37, PT ;  /* 0x7e8000006900780b */ /* 0x000fe20003f04200 */
[----:B------:R-:W-:Y:S01]  /*3080*/  @!P3 FMUL R104, R104, 16777216 ;  /* 0x4b8000006868b820 */ /* 0x000fe20000400000 */
[----:B------:R-:W-:Y:S01]  /*3090*/  LOP3.LUT R22, R22, 0xff800000, RZ, 0xc0, !PT ;  /* 0xff80000016167812 */ /* 0x000fe200078ec0ff */
[----:B0-----:R-:W-:Y:S01]  /*30a0*/  FMUL R42, R23, R46 ;  /* 0x0000002e172a7220 */ /* 0x001fe20000400000 */
[----:B------:R-:W-:Y:S01]  /*30b0*/  LOP3.LUT R16, R16, 0x3000, RZ, 0xc0, !PT ;  /* 0x0000300010107812 */ /* 0x000fe200078ec0ff */
[----:B------:R-:W-:Y:S01]  /*30c0*/  @P2 FMUL R45, R45, 0.25 ;  /* 0x3e8000002d2d2820 */ /* 0x000fe20000400000 */
[----:B------:R-:W-:Y:S01]  /*30d0*/  I2F R34, R22 ;  /* 0x0000001600227306 */ /* 0x000fe20000201400 */
[----:B------:R-:W-:Y:S01]  /*30e0*/  @P2 FMUL R40, R40, 0.25 ;  /* 0x3e80000028282820 */ /* 0x000fe20000400000 */
[----:B------:R-:W-:Y:S01]  /*30f0*/  LOP3.LUT R33, R33, 0xff, RZ, 0xc0, !PT ;  /* 0x000000ff21217812 */ /* 0x000fe200078ec0ff */
[----:B------:R-:W-:Y:S01]  /*3100*/  @P2 FMUL R60, R60, 0.25 ;  /* 0x3e8000003c3c2820 */ /* 0x000fe20000400000 */
[----:B------:R-:W-:Y:S01]  /*3110*/  IADD3.X R3, R36, c[0x0][0x17c], R3, P5, P6 ;  /* 0x00005f0024037a10 */ /* 0x000fe20002fec403 */
[----:B------:R-:W-:Y:S01]  /*3120*/  @P2 FMUL R62, R62, 0.25 ;  /* 0x3e8000003e3e2820 */ /* 0x000fe20000400000 */
[----:B------:R-:W-:Y:S01]  /*3130*/  LEA R16, R33, R16, 0x4 ;  /* 0x0000001021107211 */ /* 0x000fe200078e20ff */
[----:B------:R-:W-:Y:S01]  /*3140*/  @P2 FMUL R25, R25, 0.25 ;  /* 0x3e80000019192820 */ /* 0x000fe20000400000 */
[----:B------:R-:W-:Y:S01]  /*3150*/  IADD3 R11, R4, -R11, RZ ;  /* 0x8000000b040b7210 */ /* 0x000fe20007ffe0ff */
[----:B------:R-:W-:Y:S01]  /*3160*/  @P2 FMUL R24, R24, 0.25 ;  /* 0x3e80000018182820 */ /* 0x000fe20000400000 */
[----:B------:R-:W-:Y:S01]  /*3170*/  IADD3 R18, R5, -R18, RZ ;  /* 0x8000001205127210 */ /* 0x000fe20007ffe0ff */
[----:B------:R-:W-:Y:S01]  /*3180*/  @P2 FMUL R32, R32, 0.25 ;  /* 0x3e80000020202820 */ /* 0x000fe20000400000 */
[----:B------:R-:W-:Y:S01]  /*3190*/  IADD3 R19, R6, -R19, RZ ;  /* 0x8000001306137210 */ /* 0x000fe20007ffe0ff */
[----:B------:R-:W-:Y:S01]  /*31a0*/  @P2 FMUL R31, R31, 0.25 ;  /* 0x3e8000001f1f2820 */ /* 0x000fe20000400000 */
[----:B------:R-:W-:Y:S01]  /*31b0*/  FSETP.GEU.AND P2, PT, |R106|, 1.175494350822287508e-38, PT ;  /* 0x008000006a00780b */ /* 0x000fe20003f4e200 */
[C---:B------:R-:W-:Y:S01]  /*31c0*/  FMUL R41, R23.reuse, R47 ;  /* 0x0000002f17297220 */ /* 0x040fe20000400000 */
[----:B------:R-:W-:Y:S01]  /*31d0*/  ISETP.GE.U32.AND P5, PT, R6, 0x7f800000, PT ;  /* 0x7f8000000600780c */ /* 0x000fe20003fa6070 */
[C---:B------:R-:W-:Y:S01]  /*31e0*/  FMUL R46, R23.reuse, R50 ;  /* 0x00000032172e7220 */ /* 0x040fe20000400000 */
[----:B------:R-:W-:Y:S01]  /*31f0*/  SHF.L.U32 R94, R94, 0x1, RZ ;  /* 0x000000015e5e7819 */ /* 0x000fe200000006ff */
[----:B------:R-:W-:-:S02]  /*3200*/  FMUL R43, R23, R38 ;  /* 0x00000026172b7220 */ /* 0x000fc40000400000 */
[C---:B------:R-:W-:Y:S02]  /*3210*/  FMUL R44, R23.reuse, R48 ;  /* 0x00000030172c7220 */ /* 0x040fe40000400000 */
[C---:B------:R-:W-:Y:S02]  /*3220*/  FMUL R47, R23.reuse, R68 ;  /* 0x00000044172f7220 */ /* 0x040fe40000400000 */
[C---:B------:R-:W-:Y:S02]  /*3230*/  FMUL R49, R23.reuse, R70 ;  /* 0x0000004617317220 */ /* 0x040fe40000400000 */
[----:B------:R-:W-:Y:S02]  /*3240*/  FMUL R50, R23, R72 ;  /* 0x0000004817327220 */ /* 0x000fe40000400000 */
[----:B------:R-:W0:Y:S01]  /*3250*/  MUFU.RCP R23, R104 ;  /* 0x0000006800177308 */ /* 0x000e220000001000 */
[----:B------:R-:W-:Y:S02]  /*3260*/  @P1 FMUL R106, R106, 0.25 ;  /* 0x3e8000006a6a1820 */ /* 0x000fe40000400000 */
[----:B------:R-:W-:-:S02]  /*3270*/  @P0 FMUL R105, R105, 0.25 ;  /* 0x3e80000069690820 */ /* 0x000fc40000400000 */
[----:B------:R-:W-:Y:S02]  /*3280*/  @!P3 FMUL R24, R24, 16777216 ;  /* 0x4b8000001818b820 */ /* 0x000fe40000400000 */
[----:B------:R-:W-:Y:S02]  /*3290*/  @!P2 FMUL R106, R106, 16777216 ;  /* 0x4b8000006a6aa820 */ /* 0x000fe40000400000 */
[----:B------:R-:W-:Y:S02]  /*32a0*/  @!P4 FMUL R105, R105, 16777216 ;  /* 0x4b8000006969c820 */ /* 0x000fe40000400000 */
[----:B------:R-:W-:Y:S02]  /*32b0*/  @P0 FMUL R55, R55, 0.25 ;  /* 0x3e80000037370820 */ /* 0x000fe40000400000 */
[----:B------:R-:W-:Y:S01]  /*32c0*/  MUFU.RCP R106, R106 ;  /* 0x0000006a006a7308 */ /* 0x000fe20000001000 */
[----:B------:R-:W-:Y:S02]  /*32d0*/  @P0 FMUL R54, R54, 0.25 ;  /* 0x3e80000036360820 */ /* 0x000fe40000400000 */
[----:B0-----:R-:W-:-:S02]  /*32e0*/  FMUL R48, R23, R24 ;  /* 0x0000001817307220 */ /* 0x001fc40000400000 */
[----:B------:R-:W-:Y:S02]  /*32f0*/  @P1 FMUL R17, R17, 0.25 ;  /* 0x3e80000011111820 */ /* 0x000fe40000400000 */
[----:B------:R-:W-:Y:S01]  /*3300*/  @!P3 FMUL R45, R45, 16777216 ;  /* 0x4b8000002d2db820 */ /* 0x000fe20000400000 */
[----:B------:R-:W0:Y:S01]  /*3310*/  MUFU.RCP R24, R105 ;  /* 0x0000006900187308 */ /* 0x000e220000001000 */
[----:B------:R-:W-:Y:S02]  /*3320*/  @P1 FMUL R8, R8, 0.25 ;  /* 0x3e80000008081820 */ /* 0x000fe40000400000 */
[----:B------:R-:W-:Y:S02]  /*3330*/  @!P3 FMUL R40, R40, 16777216 ;  /* 0x4b8000002828b820 */ /* 0x000fe40000400000 */
[----:B------:R-:W-:Y:S02]  /*3340*/  @!P3 FMUL R60, R60, 16777216 ;  /* 0x4b8000003c3cb820 */ /* 0x000fe40000400000 */
[----:B------:R-:W-:-:S02]  /*3350*/  @!P3 FMUL R62, R62, 16777216 ;  /* 0x4b8000003e3eb820 */ /* 0x000fc40000400000 */
[----:B------:R-:W-:Y:S02]  /*3360*/  @!P3 FMUL R25, R25, 16777216 ;  /* 0x4b8000001919b820 */ /* 0x000fe40000400000 */
[----:B------:R-:W-:Y:S02]  /*3370*/  @!P3 FMUL R32, R32, 16777216 ;  /* 0x4b8000002020b820 */ /* 0x000fe40000400000 */
[----:B------:R-:W-:Y:S02]  /*3380*/  @P0 FMUL R67, R67, 0.25 ;  /* 0x3e80000043430820 */ /* 0x000fe40000400000 */
[----:B------:R-:W-:Y:S02]  /*3390*/  @P0 FMUL R66, R66, 0.25 ;  /* 0x3e80000042420820 */ /* 0x000fe40000400000 */
[----:B------:R-:W-:Y:S02]  /*33a0*/  @P0 FMUL R10, R10, 0.25 ;  /* 0x3e8000000a0a0820 */ /* 0x000fe40000400000 */
[----:B------:R-:W-:-:S02]  /*33b0*/  @P0 FMUL R9, R9, 0.25 ;  /* 0x3e80000009090820 */ /* 0x000fc40000400000 */
[----:B------:R-:W-:Y:S02]  /*33c0*/  @P0 FMUL R59, R59, 0.25 ;  /* 0x3e8000003b3b0820 */ /* 0x000fe40000400000 */
[----:B------:R-:W-:Y:S01]  /*33d0*/  @P0 FMUL R58, R58, 0.25 ;  /* 0x3e8000003a3a0820 */ /* 0x000fe20000400000 */
[C---:B------:R-:W-:Y:S01]  /*33e0*/  ISETP.GE.U32.AND P0, PT, R4.reuse, 0x7f800000, PT ;  /* 0x7f8000000400780c */ /* 0x040fe20003f06070 */
[----:B------:R-:W-:Y:S01]  /*33f0*/  @!P3 FMUL R31, R31, 16777216 ;  /* 0x4b8000001f1fb820 */ /* 0x000fe20000400000 */
[----:B------:R-:W-:Y:S01]  /*3400*/  FSETP.NEU.AND P3, PT, R4, RZ, PT ;  /* 0x000000ff0400720b */ /* 0x000fe20003f6d000 */
[----:B------:R-:W-:Y:S02]  /*3410*/  @P1 FMUL R65, R65, 0.25 ;  /* 0x3e80000041411820 */ /* 0x000fe40000400000 */
[----:B------:R-:W-:Y:S02]  /*3420*/  @P1 FMUL R64, R64, 0.25 ;  /* 0x3e80000040401820 */ /* 0x000fe40000400000 */
[----:B------:R-:W-:-:S02]  /*3430*/  @P1 FMUL R57, R57, 0.25 ;  /* 0x3e80000039391820 */ /* 0x000fc40000400000 */
[----:B------:R-:W-:Y:S02]  /*3440*/  @P1 FMUL R56, R56, 0.25 ;  /* 0x3e80000038381820 */ /* 0x000fe40000400000 */
[----:B------:R-:W-:Y:S02]  /*3450*/  @P1 FMUL R53, R53, 0.25 ;  /* 0x3e80000035351820 */ /* 0x000fe40000400000 */
[----:B------:R-:W-:Y:S01]  /*3460*/  @P1 FMUL R52, R52, 0.25 ;  /* 0x3e80000034341820 */ /* 0x000fe20000400000 */
[----:B------:R-:W-:Y:S01]  /*3470*/  ISETP.GE.U32.AND P1, PT, R5, 0x7f800000, PT ;  /* 0x7f8000000500780c */ /* 0x000fe20003f26070 */
[----:B------:R-:W-:Y:S02]  /*3480*/  @!P4 FMUL R55, R55, 16777216 ;  /* 0x4b8000003737c820 */ /* 0x000fe40000400000 */
[----:B------:R-:W-:Y:S02]  /*3490*/  @!P4 FMUL R54, R54, 16777216 ;  /* 0x4b8000003636c820 */ /* 0x000fe40000400000 */
[----:B------:R-:W-:-:S02]  /*34a0*/  @!P2 FMUL R17, R17, 16777216 ;  /* 0x4b8000001111a820 */ /* 0x000fc40000400000 */
[C---:B------:R-:W-:Y:S02]  /*34b0*/  FMUL R39, R23.reuse, R45 ;  /* 0x0000002d17277220 */ /* 0x040fe40000400000 */
[----:B------:R-:W-:Y:S02]  /*34c0*/  @!P2 FMUL R8, R8, 16777216 ;  /* 0x4b8000000808a820 */ /* 0x000fe40000400000 */
[C---:B------:R-:W-:Y:S02]  /*34d0*/  FMUL R40, R23.reuse, R40 ;  /* 0x0000002817287220 */ /* 0x040fe40000400000 */
[C---:B------:R-:W-:Y:S02]  /*34e0*/  FMUL R38, R23.reuse, R60 ;  /* 0x0000003c17267220 */ /* 0x040fe40000400000 */
[----:B------:R-:W-:Y:S01]  /*34f0*/  FMUL R45, R23, R62 ;  /* 0x0000003e172d7220 */ /* 0x000fe20000400000 */
[----:B------:R-:W-:Y:S01]  /*3500*/  F2FP.BF16.PACK_AB R39, R39, R40 ;  /* 0x000000282727723e */ /* 0x000fe200000010ff */
[----:B------:R-:W-:-:S02]  /*3510*/  FMUL R37, R23, R25 ;  /* 0x0000001917257220 */ /* 0x000fc40000400000 */
[----:B------:R-:W-:Y:S01]  /*3520*/  FMUL R36, R23, R32 ;  /* 0x0000002017247220 */ /* 0x000fe20000400000 */
[----:B------:R-:W-:Y:S01]  /*3530*/  F2FP.BF16.PACK_AB R38, R38, R45 ;  /* 0x0000002d2626723e */ /* 0x000fe200000010ff */
[----:B------:R-:W-:Y:S01]  /*3540*/  @!P4 FMUL R67, R67, 16777216 ;  /* 0x4b8000004343c820 */ /* 0x000fe20000400000 */
[----:B------:R-:W-:Y:S01]  /*3550*/  F2FP.BF16.PACK_AB R37, R37, R48 ;  /* 0x000000302525723e */ /* 0x000fe200000010ff */
[----:B------:R-:W-:Y:S02]  /*3560*/  @!P4 FMUL R66, R66, 16777216 ;  /* 0x4b8000004242c820 */ /* 0x000fe40000400000 */
[----:B------:R-:W-:Y:S02]  /*3570*/  @!P4 FMUL R10, R10, 16777216 ;  /* 0x4b8000000a0ac820 */ /* 0x000fe40000400000 */
[----:B------:R-:W-:Y:S02]  /*3580*/  @!P4 FMUL R9, R9, 16777216 ;  /* 0x4b8000000909c820 */ /* 0x000fe40000400000 */
[----:B------:R-:W-:-:S02]  /*3590*/  @!P4 FMUL R59, R59, 16777216 ;  /* 0x4b8000003b3bc820 */ /* 0x000fc40000400000 */
[----:B------:R-:W-:Y:S01]  /*35a0*/  @!P4 FMUL R58, R58, 16777216 ;  /* 0x4b8000003a3ac820 */ /* 0x000fe20000400000 */
[----:B------:R-:W-:Y:S01]  /*35b0*/  ISETP.GE.U32.AND P4, PT, R7, 0x7f800000, PT ;  /* 0x7f8000000700780c */ /* 0x000fe20003f86070 */
[----:B------:R-:W-:Y:S02]  /*35c0*/  FMUL R23, R23, R31 ;  /* 0x0000001f17177220 */ /* 0x000fe40000400000 */
[----:B------:R-:W-:Y:S02]  /*35d0*/  @!P2 FMUL R65, R65, 16777216 ;  /* 0x4b8000004141a820 */ /* 0x000fe40000400000 */
[----:B------:R-:W-:Y:S01]  /*35e0*/  @!P2 FMUL R64, R64, 16777216 ;  /* 0x4b8000004040a820 */ /* 0x000fe20000400000 */
[----:B------:R-:W-:Y:S01]  /*35f0*/  F2FP.BF16.PACK_AB R36, R36, R23 ;  /* 0x000000172424723e */ /* 0x000fe200000010ff */
[----:B------:R-:W-:Y:S01]  /*3600*/  @!P2 FMUL R57, R57, 16777216 ;  /* 0x4b8000003939a820 */ /* 0x000fe20000400000 */
[----:B------:R-:W-:Y:S01]  /*3610*/  IADD3 R23, R7, -R22, RZ ;  /* 0x8000001607177210 */ /* 0x000fe20007ffe0ff */
[----:B------:R-:W-:-:S02]  /*3620*/  @!P2 FMUL R56, R56, 16777216 ;  /* 0x4b8000003838a820 */ /* 0x000fc40000400000 */
[----:B------:R-:W-:Y:S01]  /*3630*/  @!P2 FMUL R53, R53, 16777216 ;  /* 0x4b8000003535a820 */ /* 0x000fe20000400000 */
[----:B------:R-:W-:Y:S01]  /*3640*/  STS.128 [R21+0x800], R36 ;  /* 0x0008002415007388 */ /* 0x000fe20000000c00 */
[----:B------:R-:W-:Y:S01]  /*3650*/  @!P2 FMUL R52, R52, 16777216 ;  /* 0x4b8000003434a820 */ /* 0x000fe20000400000 */
[----:B------:R-:W-:Y:S01]  /*3660*/  FSETP.NEU.AND P2, PT, R5, RZ, PT ;  /* 0x000000ff0500720b */ /* 0x000fe20003f4d000 */
[C---:B0-----:R-:W-:Y:S02]  /*3670*/  FMUL R32, R24.reuse, R55 ;  /* 0x0000003718207220 */ /* 0x041fe40000400000 */
[----:B------:R-:W-:Y:S02]  /*3680*/  FMUL R31, R24, R54 ;  /* 0x00000036181f7220 */ /* 0x000fe40000400000 */
[----:B------:R-:W-:Y:S02]  /*3690*/  FMUL R26, R106, R17 ;  /* 0x000000116a1a7220 */ /* 0x000fe40000400000 */
[----:B------:R-:W-:Y:S01]  /*36a0*/  FFMA.FTZ R15, R34, 1.1920928955078125e-07, R27 ;  /* 0x34000000220f7823 */ /* 0x000fe2000001001b */
[----:B------:R-:W-:Y:S01]  /*36b0*/  F2FP.BF16.PACK_AB R32, R32, R31 ;  /* 0x0000001f2020723e */ /* 0x000fe200000010ff */
[----:B------:R-:W-:Y:S01]  /*36c0*/  FMUL R17, R106, R8 ;  /* 0x000000086a117220 */ /* 0x000fe20000400000 */
[----:B------:R-:W-:Y:S01]  /*36d0*/  MOV R31, 0x3dc6b27f ;  /* 0x3dc6b27f001f7802 */ /* 0x000fe20000000f00 */
[C---:B------:R-:W-:Y:S01]  /*36e0*/  FMUL R35, R24.reuse, R67 ;  /* 0x0000004318237220 */ /* 0x040fe20000400000 */
[----:B------:R-:W-:Y:S01]  /*36f0*/  F2FP.BF16.PACK_AB R8, R49, R50 ;  /* 0x000000323108723e */ /* 0x000fe200000010ff */
[----:B------:R-:W-:Y:S01]  /*3700*/  FMUL R66, R24, R66 ;  /* 0x0000004218427220 */ /* 0x000fe20000400000 */
[----:B------:R-:W-:Y:S01]  /*3710*/  F2FP.BF16.PACK_AB R26, R26, R17 ;  /* 0x000000111a1a723e */ /* 0x000fe200000010ff */
[C---:B------:R-:W-:Y:S01]  /*3720*/  FMUL R34, R24.reuse, R10 ;  /* 0x0000000a18227220 */ /* 0x040fe20000400000 */
[----:B------:R-:W-:Y:S01]  /*3730*/  F2FP.BF16.PACK_AB R10, R43, R44 ;  /* 0x0000002c2b0a723e */ /* 0x000fe200000010ff */
[C---:B------:R-:W-:Y:S01]  /*3740*/  FMUL R9, R24.reuse, R9 ;  /* 0x0000000918097220 */ /* 0x040fe20000400000 */
[----:B------:R-:W-:Y:S01]  /*3750*/  F2FP.BF16.PACK_AB R35, R35, R66 ;  /* 0x000000422323723e */ /* 0x000fe200000010ff */
[----:B------:R-:W-:-:S02]  /*3760*/  FMUL R33, R24, R59 ;  /* 0x0000003b18217220 */ /* 0x000fc40000400000 */
[----:B------:R-:W-:Y:S01]  /*3770*/  FMUL R58, R24, R58 ;  /* 0x0000003a183a7220 */ /* 0x000fe20000400000 */
[----:B------:R-:W-:Y:S01]  /*3780*/  F2FP.BF16.PACK_AB R34, R34, R9 ;  /* 0x000000092222723e */ /* 0x000fe200000010ff */
[----:B------:R-:W-:Y:S01]  /*3790*/  FMUL R27, R106, R65 ;  /* 0x000000416a1b7220 */ /* 0x000fe20000400000 */
[----:B------:R-:W-:Y:S01]  /*37a0*/  F2FP.BF16.PACK_AB R9, R46, R47 ;  /* 0x0000002f2e09723e */ /* 0x000fe200000010ff */
[C---:B------:R-:W-:Y:S01]  /*37b0*/  FMUL R64, R106.reuse, R64 ;  /* 0x000000406a407220 */ /* 0x040fe20000400000 */
[----:B------:R-:W-:Y:S01]  /*37c0*/  F2FP.BF16.PACK_AB R33, R33, R58 ;  /* 0x0000003a2121723e */ /* 0x000fe200000010ff */
[C---:B------:R-:W-:Y:S01]  /*37d0*/  FMUL R24, R106.reuse, R53 ;  /* 0x000000356a187220 */ /* 0x040fe20000400000 */
[----:B------:R-:W-:Y:S01]  /*37e0*/  MOV R53, c[0x0][0x1c8] ;  /* 0x0000720000357a02 */ /* 0x000fe20000000f00 */
[C---:B------:R-:W-:Y:S01]  /*37f0*/  FMUL R51, R106.reuse, R52 ;  /* 0x000000346a337220 */ /* 0x040fe20000400000 */
[----:B------:R-:W-:Y:S01]  /*3800*/  F2FP.BF16.PACK_AB R27, R27, R64 ;  /* 0x000000401b1b723e */ /* 0x000fe200000010ff */
[C---:B------:R-:W-:Y:S01]  /*3810*/  FMUL R25, R106.reuse, R57 ;  /* 0x000000396a197220 */ /* 0x040fe20000400000 */
[----:B------:R-:W-:Y:S01]  /*3820*/  STS.128 [R21+0x80], R32 ;  /* 0x0000802015007388 */ /* 0x000fe20000000c00 */
[----:B------:R-:W-:Y:S01]  /*3830*/  FMUL R56, R106, R56 ;  /* 0x000000386a387220 */ /* 0x000fe20000400000 */
[----:B------:R-:W-:Y:S01]  /*3840*/  F2FP.BF16.PACK_AB R24, R24, R51 ;  /* 0x000000331818723e */ /* 0x000fe200000010ff */
[----:B------:R-:W-:Y:S01]  /*3850*/  FADD R17, R11, -1 ;  /* 0xbf8000000b117421 */ /* 0x000fe20000000000 */
[----:B------:R-:W-:Y:S01]  /*3860*/  F2FP.BF16.PACK_AB R11, R41, R42 ;  /* 0x0000002a290b723e */ /* 0x000fe200000010ff */
[----:B------:R-:W-:Y:S01]  /*3870*/  FADD R18, R18, -1 ;  /* 0xbf80000012127421 */ /* 0x000fe20000000000 */
[----:B------:R-:W-:Y:S01]  /*3880*/  F2FP.BF16.PACK_AB R25, R25, R56 ;  /* 0x000000381919723e */ /* 0x000fe200000010ff */
[----:B------:R-:W-:Y:S01]  /*3890*/  FFMA.FTZ R40, R17, R31, -0.16845393180847167969 ;  /* 0xbe2c7f3011287423 */ /* 0x000fe2000001001f */
[----:B------:R-:W-:Y:S01]  /*38a0*/  LEA R57, R53, -R53, 0x4 ;  /* 0x8000003535397211 */ /* 0x000fe200078e20ff */
[----:B------:R-:W-:Y:S01]  /*38b0*/  FADD R22, R19, -1 ;  /* 0xbf80000013167421 */ /* 0x000fe20000000000 */
[----:B------:R0:W-:Y:S01]  /*38c0*/  STS.128 [R21+0x880], R8 ;  /* 0x0008800815007388 */ /* 0x0001e20000000c00 */
[----:B------:R-:W-:Y:S01]  /*38d0*/  FFMA.FTZ R40, R17, R40, 0.1716887056827545166 ;  /* 0x3e2fcf2a11287423 */ /* 0x000fe20000010028 */
[----:B------:R-:W-:Y:S01]  /*38e0*/  SHF.L.U32 R59, R53, 0x4, RZ ;  /* 0x00000004353b7819 */ /* 0x000fe200000006ff */
[C---:B------:R-:W-:Y:S01]  /*38f0*/  FFMA.FTZ R19, R18.reuse, R31, -0.16845393180847167969 ;  /* 0xbe2c7f3012137423 */ /* 0x040fe2000001001f */
[----:B------:R1:W-:Y:S01]  /*3900*/  STS.128 [R21], R24 ;  /* 0x0000001815007388 */ /* 0x0003e20000000c00 */
[----:B------:R-:W-:Y:S01]  /*3910*/  FFMA.FTZ R40, R17, R40, -0.17900948226451873779 ;  /* 0xbe374e4311287423 */ /* 0x000fe20000010028 */
[C---:B------:R-:W-:Y:S01]  /*3920*/  LEA R61, R53.reuse, R53, 0x4 ;  /* 0x00000035353d7211 */ /* 0x040fe200078e20ff */
[----:B------:R-:W-:Y:S01]  /*3930*/  FFMA.FTZ R19, R18, R19, 0.1716887056827545166 ;  /* 0x3e2fcf2a12137423 */ /* 0x000fe20000010013 */
[----:B------:R-:W-:Y:S01]  /*3940*/  LEA R87, R53, -R53, 0x5 ;  /* 0x8000003535577211 */ /* 0x000fe200078e28ff */
[----:B------:R-:W-:-:S02]  /*3950*/  FFMA.FTZ R40, R17, R40, 0.20512372255325317383 ;  /* 0x3e520bf411287423 */ /* 0x000fc40000010028 */
[C---:B------:R-:W-:Y:S02]  /*3960*/  FFMA.FTZ R19, R18.reuse, R19, -0.17900948226451873779 ;  /* 0xbe374e4312137423 */ /* 0x040fe40000010013 */
[C---:B------:R-:W-:Y:S02]  /*3970*/  FFMA.FTZ R40, R17.reuse, R40, -0.24046532809734344482 ;  /* 0xbe763c8b11287423 */ /* 0x040fe40000010028 */
[C---:B------:R-:W-:Y:S01]  /*3980*/  FFMA.FTZ R19, R18.reuse, R19, 0.20512372255325317383 ;  /* 0x3e520bf412137423 */ /* 0x040fe20000010013 */
[----:B0-----:R-:W-:Y:S01]  /*3990*/  @P0 MOV R9, 0x7f800000 ;  /* 0x7f80000000090802 */ /* 0x001fe20000000f00 */
[----:B------:R-:W-:Y:S01]  /*39a0*/  FFMA.FTZ R40, R17, R40, 0.28857114911079406738 ;  /* 0x3e93bf9911287423 */ /* 0x000fe20000010028 */
[----:B------:R-:W-:Y:S01]  /*39b0*/  @P1 MOV R8, 0x7f800000 ;  /* 0x7f80000000081802 */ /* 0x000fe20000000f00 */
[----:B------:R-:W-:Y:S01]  /*39c0*/  FFMA.FTZ R19, R18, R19, -0.24046532809734344482 ;  /* 0xbe763c8b12137423 */ /* 0x000fe20000010013 */
[----:B------:R-:W-:Y:S01]  /*39d0*/  LEA R11, R53, R53, 0x2 ;  /* 0x00000035350b7211 */ /* 0x000fe200078e10ff */
[----:B-1----:R-:W-:-:S02]  /*39e0*/  FADD R24, R23, -1 ;  /* 0xbf80000017187421 */ /* 0x002fc40000000000 */
[-C--:B------:R-:W-:Y:S02]  /*39f0*/  FFMA.FTZ R23, R22, R31.reuse, -0.16845393180847167969 ;  /* 0xbe2c7f3016177423 */ /* 0x080fe4000001001f */
[----:B------:R-:W-:Y:S02]  /*3a00*/  FFMA.FTZ R25, R24, R31, -0.16845393180847167969 ;  /* 0xbe2c7f3018197423 */ /* 0x000fe4000001001f */
[----:B------:R-:W-:Y:S02]  /*3a10*/  FFMA.FTZ R23, R22, R23, 0.1716887056827545166 ;  /* 0x3e2fcf2a16177423 */ /* 0x000fe40000010017 */
[----:B------:R-:W-:Y:S02]  /*3a20*/  FFMA.FTZ R25, R24, R25, 0.1716887056827545166 ;  /* 0x3e2fcf2a18197423 */ /* 0x000fe40000010019 */
[----:B------:R-:W-:Y:S02]  /*3a30*/  FFMA.FTZ R23, R22, R23, -0.17900948226451873779 ;  /* 0xbe374e4316177423 */ /* 0x000fe40000010017 */
[----:B------:R-:W-:-:S02]  /*3a40*/  FFMA.FTZ R25, R24, R25, -0.17900948226451873779 ;  /* 0xbe374e4318197423 */ /* 0x000fc40000010019 */
[----:B------:R-:W-:Y:S02]  /*3a50*/  FFMA.FTZ R23, R22, R23, 0.20512372255325317383 ;  /* 0x3e520bf416177423 */ /* 0x000fe40000010017 */
[----:B------:R-:W-:Y:S02]  /*3a60*/  FFMA.FTZ R25, R24, R25, 0.20512372255325317383 ;  /* 0x3e520bf418197423 */ /* 0x000fe40000010019 */
[----:B------:R-:W-:Y:S02]  /*3a70*/  FFMA.FTZ R23, R22, R23, -0.24046532809734344482 ;  /* 0xbe763c8b16177423 */ /* 0x000fe40000010017 */
[----:B------:R-:W-:Y:S02]  /*3a80*/  FFMA.FTZ R25, R24, R25, -0.24046532809734344482 ;  /* 0xbe763c8b18197423 */ /* 0x000fe40000010019 */
[----:B------:R-:W-:Y:S02]  /*3a90*/  FFMA.FTZ R40, R17, R40, -0.36067417263984680176 ;  /* 0xbeb8aa4911287423 */ /* 0x000fe40000010028 */
[----:B------:R-:W-:-:S02]  /*3aa0*/  FFMA.FTZ R19, R18, R19, 0.28857114911079406738 ;  /* 0x3e93bf9912137423 */ /* 0x000fc40000010013 */
[----:B------:R-:W-:Y:S02]  /*3ab0*/  FFMA.FTZ R23, R22, R23, 0.28857114911079406738 ;  /* 0x3e93bf9916177423 */ /* 0x000fe40000010017 */
[----:B------:R-:W-:Y:S02]  /*3ac0*/  FFMA.FTZ R25, R24, R25, 0.28857114911079406738 ;  /* 0x3e93bf9918197423 */ /* 0x000fe40000010019 */
[----:B------:R-:W-:Y:S02]  /*3ad0*/  FFMA.FTZ R40, R17, R40, 0.48089820146560668945 ;  /* 0x3ef6384a11287423 */ /* 0x000fe40000010028 */
[----:B------:R-:W-:Y:S02]  /*3ae0*/  FFMA.FTZ R19, R18, R19, -0.36067417263984680176 ;  /* 0xbeb8aa4912137423 */ /* 0x000fe40000010013 */
[----:B------:R-:W-:Y:S02]  /*3af0*/  FFMA.FTZ R23, R22, R23, -0.36067417263984680176 ;  /* 0xbeb8aa4916177423 */ /* 0x000fe40000010017 */
[----:B------:R-:W-:-:S02]  /*3b00*/  FFMA.FTZ R25, R24, R25, -0.36067417263984680176 ;  /* 0xbeb8aa4918197423 */ /* 0x000fc40000010019 */
[C---:B------:R-:W-:Y:S02]  /*3b10*/  FFMA.FTZ R40, R17.reuse, R40, -0.72134751081466674805 ;  /* 0xbf38aa3b11287423 */ /* 0x040fe40000010028 */
[----:B------:R-:W-:Y:S02]  /*3b20*/  FFMA.FTZ R19, R18, R19, 0.48089820146560668945 ;  /* 0x3ef6384a12137423 */ /* 0x000fe40000010013 */
[----:B------:R-:W-:Y:S02]  /*3b30*/  FFMA.FTZ R23, R22, R23, 0.48089820146560668945 ;  /* 0x3ef6384a16177423 */ /* 0x000fe40000010017 */
[----:B------:R-:W-:Y:S02]  /*3b40*/  FFMA.FTZ R25, R24, R25, 0.48089820146560668945 ;  /* 0x3ef6384a18197423 */ /* 0x000fe40000010019 */
[----:B------:R-:W-:Y:S02]  /*3b50*/  FMUL R40, R17, R40 ;  /* 0x0000002811287220 */ /* 0x000fe40000400000 */
[----:B------:R-:W-:-:S02]  /*3b60*/  FFMA.FTZ R19, R18, R19, -0.72134751081466674805 ;  /* 0xbf38aa3b12137423 */ /* 0x000fc40000010013 */
[----:B------:R-:W-:Y:S02]  /*3b70*/  FFMA.FTZ R23, R22, R23, -0.72134751081466674805 ;  /* 0xbf38aa3b16177423 */ /* 0x000fe40000010017 */
[----:B------:R-:W-:Y:S02]  /*3b80*/  FFMA.FTZ R25, R24, R25, -0.72134751081466674805 ;  /* 0xbf38aa3b18197423 */ /* 0x000fe40000010019 */
[----:B------:R-:W-:Y:S02]  /*3b90*/  FMUL R40, R17, R40 ;  /* 0x0000002811287220 */ /* 0x000fe40000400000 */
[----:B------:R-:W-:Y:S02]  /*3ba0*/  FMUL R19, R18, R19 ;  /* 0x0000001312137220 */ /* 0x000fe40000400000 */
[----:B------:R-:W-:Y:S02]  /*3bb0*/  FMUL R23, R22, R23 ;  /* 0x0000001716177220 */ /* 0x000fe40000400000 */
[----:B------:R-:W-:-:S02]  /*3bc0*/  FMUL R25, R24, R25 ;  /* 0x0000001918197220 */ /* 0x000fc40000400000 */
[----:B------:R-:W-:Y:S02]  /*3bd0*/  FFMA.FTZ R17, R17, 1.4426950216293334961, R40 ;  /* 0x3fb8aa3b11117823 */ /* 0x000fe40000010028 */
[----:B------:R-:W-:Y:S02]  /*3be0*/  FMUL R19, R18, R19 ;  /* 0x0000001312137220 */ /* 0x000fe40000400000 */
[----:B------:R-:W-:Y:S02]  /*3bf0*/  FMUL R23, R22, R23 ;  /* 0x0000001716177220 */ /* 0x000fe40000400000 */
[----:B------:R-:W-:Y:S02]  /*3c00*/  FMUL R25, R24, R25 ;  /* 0x0000001918197220 */ /* 0x000fe40000400000 */
[----:B------:R-:W-:Y:S01]  /*3c10*/  FADD R21, R12, R17 ;  /* 0x000000110c157221 */ /* 0x000fe20000000000 */
[----:B------:R-:W-:Y:S01]  /*3c20*/  SHF.L.U32 R17, R53, 0x3, RZ ;  /* 0x0000000335117819 */ /* 0x000fe200000006ff */
[----:B------:R-:W-:Y:S01]  /*3c30*/  FFMA.FTZ R18, R18, 1.4426950216293334961, R19 ;  /* 0x3fb8aa3b12127823 */ /* 0x000fe20000010013 */
[----:B------:R-:W-:Y:S01]  /*3c40*/  LOP3.LUT R12, R16, 0x40, RZ, 0x3c, !PT ;  /* 0x00000040100c7812 */ /* 0x000fe200078e3cff */
[----:B------:R-:W-:Y:S01]  /*3c50*/  @P0 FFMA.FTZ R21, R4, R9, +INF ;  /* 0x7f80000004150423 */ /* 0x000fe20000010009 */
[----:B------:R-:W-:Y:S01]  /*3c60*/  @P5 MOV R9, 0x7f800000 ;  /* 0x7f80000000095802 */ /* 0x000fe20000000f00 */
[----:B------:R-:W-:Y:S01]  /*3c70*/  FFMA.FTZ R23, R22, 1.4426950216293334961, R23 ;  /* 0x3fb8aa3b16177823 */ /* 0x000fe20000010017 */
[----:B------:R-:W-:Y:S01]  /*3c80*/  @P4 MOV R4, 0x7f800000 ;  /* 0x7f80000000044802 */ /* 0x000fe20000000f00 */
[----:B------:R-:W-:Y:S01]  /*3c90*/  FFMA.FTZ R24, R24, 1.4426950216293334961, R25 ;  /* 0x3fb8aa3b18187823 */ /* 0x000fe20000010019 */
[----:B------:R-:W-:Y:S01]  /*3ca0*/  FSETP.NEU.AND P0, PT, R7, RZ, PT ;  /* 0x000000ff0700720b */ /* 0x000fe20003f0d000 */
[----:B------:R-:W-:Y:S01]  /*3cb0*/  FADD R31, R13, R18 ;  /* 0x000000120d1f7221 */ /* 0x000fe20000000000 */
[-C--:B------:R-:W-:Y:S01]  /*3cc0*/  LEA R19, R53, R53.reuse, 0x3 ;  /* 0x0000003535137211 */ /* 0x080fe200078e18ff */
[----:B------:R-:W-:Y:S01]  /*3cd0*/  FADD R80, R14, R23 ;  /* 0x000000170e507221 */ /* 0x000fe20000000000 */
[----:B------:R-:W-:Y:S01]  /*3ce0*/  FSEL R21, R21, -INF , P3 ;  /* 0xff80000015157808 */ /* 0x000fe20001800000 */
[----:B------:R-:W-:Y:S01]  /*3cf0*/  @P1 FFMA.FTZ R31, R5, R8, +INF ;  /* 0x7f800000051f1423 */ /* 0x000fe20000010008 */
[----:B------:R-:W-:Y:S01]  /*3d00*/  SHF.L.U32 R5, R53, 0x1, RZ ;  /* 0x0000000135057819 */ /* 0x000fe200000006ff */
[----:B------:R-:W-:Y:S01]  /*3d10*/  FADD R81, R15, R24 ;  /* 0x000000180f517221 */ /* 0x000fe20000000000 */
[C---:B------:R-:W-:Y:S01]  /*3d20*/  LEA R15, R53.reuse, -R53, 0x3 ;  /* 0x80000035350f7211 */ /* 0x040fe200078e18ff */
[----:B------:R-:W-:Y:S01]  /*3d30*/  @P5 FFMA.FTZ R80, R6, R9, +INF ;  /* 0x7f80000006505423 */ /* 0x000fe20000010009 */
[C---:B------:R-:W-:Y:S01]  /*3d40*/  LEA R24, P5, R53.reuse, R2, 0x2 ;  /* 0x0000000235187211 */ /* 0x040fe200078a10ff */
[C---:B------:R-:W-:Y:S01]  /*3d50*/  IMAD R13, R53.reuse, 0x6, RZ ;  /* 0x00000006350d7824 */ /* 0x040fe200078e02ff */
[C---:B------:R-:W-:Y:S01]  /*3d60*/  SHF.L.U32 R9, R53.reuse, 0x2, RZ ;  /* 0x0000000235097819 */ /* 0x040fe200000006ff */
[----:B------:R-:W-:Y:S01]  /*3d70*/  IMAD R45, R53, 0xa, RZ ;  /* 0x0000000a352d7824 */ /* 0x000fe200078e02ff */
[----:B------:R-:W-:Y:S01]  /*3d80*/  LEA.HI.X.SX32 R25, R5, R3, 0x1, P5 ;  /* 0x0000000305197211 */ /* 0x000fe200028f0eff */
[----:B------:R-:W-:Y:S01]  /*3d90*/  @P4 FFMA.FTZ R81, R7, R4, +INF ;  /* 0x7f80000007514423 */ /* 0x000fe20000010004 */
[-C--:B------:R-:W-:Y:S01]  /*3da0*/  IADD3 R22, P4, R5, R2.reuse, RZ ;  /* 0x0000000205167210 */ /* 0x080fe20007f9e0ff */
[C---:B------:R-:W-:Y:S01]  /*3db0*/  IMAD R49, R53.reuse, 0xc, RZ ;  /* 0x0000000c35317824 */ /* 0x040fe200078e02ff */
[C---:B------:R-:W-:Y:S01]  /*3dc0*/  LEA R7, R53.reuse, R53, 0x1 ;  /* 0x0000003535077211 */ /* 0x040fe200078e08ff */
[----:B------:R-:W-:Y:S01]  /*3dd0*/  IMAD R55, R53, 0xe, RZ ;  /* 0x0000000e35377824 */ /* 0x000fe200078e02ff */
[-C--:B------:R-:W-:Y:S01]  /*3de0*/  IADD3 R26, P6, R13, R2.reuse, RZ ;  /* 0x000000020d1a7210 */ /* 0x080fe20007fde0ff */
[----:B------:R-:W-:Y:S01]  /*3df0*/  IMAD R63, R53, 0x12, RZ ;  /* 0x00000012353f7824 */ /* 0x000fe200078e02ff */
[-C--:B------:R-:W-:Y:S01]  /*3e00*/  IADD3 R34, P5, R45, R2.reuse, RZ ;  /* 0x000000022d227210 */ /* 0x080fe20007fbe0ff */
[C---:B------:R-:W-:Y:S01]  /*3e10*/  IMAD R69, R53.reuse, 0x16, RZ ;  /* 0x0000001635457824 */ /* 0x040fe200078e02ff */
[CC--:B------:R-:W-:Y:S01]  /*3e20*/  LEA.HI.X.SX32 R23, R53.reuse, R3.reuse, 0x1, P4 ;  /* 0x0000000335177211 */ /* 0x0c0fe200020f0eff */
[C---:B------:R-:W-:Y:S01]  /*3e30*/  IMAD R107, R53.reuse, 0x14, RZ ;  /* 0x00000014356b7824 */ /* 0x040fe200078e02ff */
[CC--:B------:R-:W-:Y:S01]  /*3e40*/  LEA R32, P4, R53.reuse, R2.reuse, 0x3 ;  /* 0x0000000235207211 */ /* 0x0c0fe200078818ff */
[----:B------:R-:W-:Y:S01]  /*3e50*/  IMAD R47, R53, 0xb, RZ ;  /* 0x0000000b352f7824 */ /* 0x000fe200078e02ff */
[-C--:B------:R-:W-:Y:S01]  /*3e60*/  LEA.HI.X.SX32 R27, R7, R3.reuse, 0x1, P6 ;  /* 0x00000003071b7211 */ /* 0x080fe200030f0eff */
[----:B------:R-:W-:Y:S01]  /*3e70*/  IMAD R73, R53, 0x18, RZ ;  /* 0x0000001835497824 */ /* 0x000fe200078e02ff */
[-C--:B------:R-:W-:Y:S01]  /*3e80*/  LEA.HI.X.SX32 R35, R11, R3.reuse, 0x1, P5 ;  /* 0x000000030b237211 */ /* 0x080fe200028f0eff */
[----:B------:R-:W-:Y:S01]  /*3e90*/  IMAD R77, R53, 0x1a, RZ ;  /* 0x0000001a354d7824 */ /* 0x000fe200078e02ff */
[-C--:B------:R-:W-:Y:S01]  /*3ea0*/  IADD3 R36, P6, R49, R2.reuse, RZ ;  /* 0x0000000231247210 */ /* 0x080fe20007fde0ff */
[C---:B------:R-:W-:Y:S01]  /*3eb0*/  IMAD R51, R53.reuse, 0xd, RZ ;  /* 0x0000000d35337824 */ /* 0x040fe200078e02ff */
[CC--:B------:R-:W-:Y:S01]  /*3ec0*/  LEA R40, P5, R53.reuse, R2.reuse, 0x4 ;  /* 0x0000000235287211 */ /* 0x0c0fe200078a20ff */
[C---:B------:R-:W-:Y:S01]  /*3ed0*/  IMAD R89, R53.reuse, 0x1c, RZ ;  /* 0x0000001c35597824 */ /* 0x040fe200078e02ff */
[C---:B------:R-:W-:Y:S01]  /*3ee0*/  LOP3.LUT R4, R16.reuse, 0x20, RZ, 0x3c, !PT ;  /* 0x0000002010047812 */ /* 0x040fe200078e3cff */
[----:B------:R-:W-:Y:S01]  /*3ef0*/  IMAD R83, R53, 0x1e, RZ ;  /* 0x0000001e35537824 */ /* 0x000fe200078e02ff */
[-C--:B------:R-:W-:Y:S01]  /*3f00*/  LEA.HI.X.SX32 R33, R9, R3.reuse, 0x1, P4 ;  /* 0x0000000309217211 */ /* 0x080fe200020f0eff */
[----:B------:R-:W-:Y:S01]  /*3f10*/  BAR.SYNC.DEFER_BLOCKING 0x0 ;  /* 0x0000000000007b1d */ /* 0x000fe20000010000 */
[-C--:B------:R-:W-:Y:S01]  /*3f20*/  IADD3 R38, P4, R55, R2.reuse, RZ ;  /* 0x0000000237267210 */ /* 0x080fe20007f9e0ff */
[----:B------:R-:W-:Y:S01]  /*3f30*/  IMAD R109, R53, 0x22, RZ ;  /* 0x00000022356d7824 */ /* 0x000fe200078e02ff */
[-C--:B------:R-:W-:Y:S01]  /*3f40*/  LEA.HI.X.SX32 R37, R13, R3.reuse, 0x1, P6 ;  /* 0x000000030d257211 */ /* 0x080fe200030f0eff */
[----:B------:R-:W-:Y:S01]  /*3f50*/  IMAD R111, R53, 0x24, RZ ;  /* 0x00000024356f7824 */ /* 0x000fe200078e02ff */
[-C--:B------:R-:W-:Y:S01]  /*3f60*/  LEA.HI.X.SX32 R41, R17, R3.reuse, 0x1, P5 ;  /* 0x0000000311297211 */ /* 0x080fe200028f0eff */
[----:B------:R-:W-:Y:S01]  /*3f70*/  IMAD R65, R53, 0x13, RZ ;  /* 0x0000001335417824 */ /* 0x000fe200078e02ff */
[-C--:B------:R-:W-:Y:S01]  /*3f80*/  IADD3 R42, P6, R63, R2.reuse, RZ ;  /* 0x000000023f2a7210 */ /* 0x080fe20007fde0ff */
[C---:B------:R-:W-:Y:S01]  /*3f90*/  IMAD R115, R53.reuse, 0x26, RZ ;  /* 0x0000002635737824 */ /* 0x040fe200078e02ff */
[----:B------:R-:W-:Y:S01]  /*3fa0*/  LOP3.LUT R17, R16, 0x60, RZ, 0x3c, !PT ;  /* 0x0000006010117812 */ /* 0x000fe200078e3cff */
[C---:B------:R-:W-:Y:S01]  /*3fb0*/  IMAD R117, R53.reuse, 0x28, RZ ;  /* 0x0000002835757824 */ /* 0x040fe200078e02ff */
[----:B------:R-:W-:Y:S01]  /*3fc0*/  FSETP.NEU.AND P1, PT, R6, RZ, PT ;  /* 0x000000ff0600720b */ /* 0x000fe20003f2d000 */
        /* <DEDUP_REMOVED lines=12> */
[----:B------:R-:W0:Y:S01]  /*4090*/  LDS.128 R8, [R16] ;  /* 0x0000000010087984 */ /* 0x000e220000000c00 */
[-C--:B------:R-:W-:Y:S01]  /*40a0*/  IADD3 R52, P5, R77, R2.reuse, RZ ;  /* 0x000000024d347210 */ /* 0x080fe20007fbe0ff */
[----:B------:R-:W-:Y:S01]  /*40b0*/  IMAD R75, R53, 0x19, RZ ;  /* 0x00000019354b7824 */ /* 0x000fe200078e02ff */
[-C--:B------:R-:W-:Y:S01]  /*40c0*/  LEA.HI.X.SX32 R45, R45, R3.reuse, 0x1, P4 ;  /* 0x000000032d2d7211 */ /* 0x080fe200020f0eff */
[----:B------:R-:W1:Y:S01]  /*40d0*/  LDS.128 R4, [R4] ;  /* 0x0000000004047984 */ /* 0x000e620000000c00 */
[C---:B------:R-:W-:Y:S01]  /*40e0*/  IMAD R103, R53.reuse, 0x32, RZ ;  /* 0x0000003235677824 */ /* 0x040fe200078e02ff */
[CC--:B------:R-:W-:Y:S01]  /*40f0*/  LEA R50, P4, R53.reuse, R2.reuse, 0x5 ;  /* 0x0000000235327211 */ /* 0x0c0fe200078828ff */
[C---:B------:R-:W-:Y:S01]  /*4100*/  IMAD R101, R53.reuse, 0x34, RZ ;  /* 0x0000003435657824 */ /* 0x040fe200078e02ff */
[----:B------:R-:W2:Y:S01]  /*4110*/  LDS.128 R12, [R12] ;  /* 0x000000000c0c7984 */ /* 0x000ea20000000c00 */
[----:B------:R-:W-:Y:S01]  /*4120*/  IMAD R79, R53, 0x1b, RZ ;  /* 0x0000001b354f7824 */ /* 0x000fe200078e02ff */
[-C--:B------:R-:W-:Y:S01]  /*4130*/  LEA.HI.X.SX32 R49, R49, R3.reuse, 0x1, P6 ;  /* 0x0000000331317211 */ /* 0x080fe200030f0eff */
[C---:B------:R-:W-:Y:S01]  /*4140*/  IMAD R99, R53.reuse, 0x36, RZ ;  /* 0x0000003635637824 */ /* 0x040fe200078e02ff */
[----:B------:R-:W3:Y:S01]  /*4150*/  LDS.128 R16, [R17] ;  /* 0x0000000011107984 */ /* 0x000ee20000000c00 */
[----:B------:R-:W-:Y:S01]  /*4160*/  IMAD R97, R53, 0x38, RZ ;  /* 0x0000003835617824 */ /* 0x000fe200078e02ff */
[-C--:B------:R-:W-:Y:S01]  /*4170*/  IADD3 R54, P6, R89, R2.reuse, RZ ;  /* 0x0000000259367210 */ /* 0x080fe20007fde0ff */
[----:B------:R-:W-:Y:S01]  /*4180*/  IMAD R85, R53, 0x1d, RZ ;  /* 0x0000001d35557824 */ /* 0x000fe200078e02ff */
[----:B------:R-:W-:Y:S01]  /*4190*/  FSEL R81, R81, -INF , P0 ;  /* 0xff80000051517808 */ /* 0x000fe20000000000 */
[----:B------:R-:W-:Y:S01]  /*41a0*/  IMAD R95, R53, 0x3a, RZ ;  /* 0x0000003a355f7824 */ /* 0x000fe200078e02ff */
[-C--:B------:R-:W-:Y:S01]  /*41b0*/  LEA.HI.X.SX32 R55, R55, R3.reuse, 0x1, P6 ;  /* 0x0000000337377211 */ /* 0x080fe200030f0eff */
[----:B------:R-:W-:Y:S01]  /*41c0*/  IMAD R93, R53, 0x3c, RZ ;  /* 0x0000003c355d7824 */ /* 0x000fe200078e02ff */
[-C--:B------:R-:W-:Y:S01]  /*41d0*/  IADD3 R58, P6, R109, R2.reuse, RZ ;  /* 0x000000026d3a7210 */ /* 0x080fe20007fde0ff */
[----:B------:R-:W-:Y:S01]  /*41e0*/  IMAD R91, R53, 0x3e, RZ ;  /* 0x0000003e355b7824 */ /* 0x000fe200078e02ff */
[-C--:B------:R-:W-:Y:S01]  /*41f0*/  LEA.HI.X.SX32 R53, R51, R3.reuse, 0x1, P5 ;  /* 0x0000000333357211 */ /* 0x080fe200028f0eff */
[----:B------:R-:W-:Y:S01]  /*4200*/  FFMA R28, R21, 0.69314718246459960938, R28 ;  /* 0x3f317218151c7823 */ /* 0x000fe2000000001c */
[----:B------:R-:W-:Y:S01]  /*4210*/  IADD3 R56, P5, R83, R2, RZ ;  /* 0x0000000253387210 */ /* 0x000fe20007fbe0ff */
[----:B------:R-:W-:Y:S01]  /*4220*/  FFMA R81, R81, 0.69314718246459960938, R30 ;  /* 0x3f31721851517823 */ /* 0x000fe2000000001e */
[----:B------:R-:W-:-:S02]  /*4230*/  LEA.HI.X.SX32 R51, R59, R3, 0x1, P4 ;  /* 0x000000033b337211 */ /* 0x000fc400020f0eff */
[-C--:B------:R-:W-:Y:S02]  /*4240*/  LEA.HI.X.SX32 R57, R57, R3.reuse, 0x1, P5 ;  /* 0x0000000339397211 */ /* 0x080fe400028f0eff */
[-C--:B------:R-:W-:Y:S02]  /*4250*/  IADD3 R60, P5, R111, R2.reuse, RZ ;  /* 0x000000026f3c7210 */ /* 0x080fe40007fbe0ff */
[-C--:B------:R-:W-:Y:S02]  /*4260*/  IADD3 R62, P4, R115, R2.reuse, RZ ;  /* 0x00000002733e7210 */ /* 0x080fe40007f9e0ff */
[-C--:B------:R-:W-:Y:S02]  /*4270*/  LEA.HI.X.SX32 R59, R61, R3.reuse, 0x1, P6 ;  /* 0x000000033d3b7211 */ /* 0x080fe400030f0eff */
[----:B------:R-:W-:Y:S02]  /*4280*/  IADD3 R64, P6, R117, R2, RZ ;  /* 0x0000000275407210 */ /* 0x000fe40007fde0ff */
[----:B------:R-:W-:-:S02]  /*4290*/  LEA.HI.X.SX32 R61, R63, R3, 0x1, P5 ;  /* 0x000000033f3d7211 */ /* 0x000fc400028f0eff */
[-C--:B------:R-:W-:Y:S01]  /*42a0*/  IADD3 R66, P5, R119, R2.reuse, RZ ;  /* 0x0000000277427210 */ /* 0x080fe20007fbe0ff */
[----:B0-----:R1:W-:Y:S01]  /*42b0*/  STG.E.U16 [R2.64], R8 ;  /* 0x0000000802007986 */ /* 0x0013e2000c101504 */
[-C--:B------:R-:W-:Y:S02]  /*42c0*/  LEA.HI.X.SX32 R63, R65, R3.reuse, 0x1, P4 ;  /* 0x00000003413f7211 */ /* 0x080fe400020f0eff */
[-C--:B------:R-:W-:Y:S02]  /*42d0*/  IADD3 R68, P4, R121, R2.reuse, RZ ;  /* 0x0000000279447210 */ /* 0x080fe40007f9e0ff */
[-C--:B------:R-:W-:Y:S02]  /*42e0*/  LEA.HI.X.SX32 R65, R107, R3.reuse, 0x1, P6 ;  /* 0x000000036b417211 */ /* 0x080fe400030f0eff */
[----:B------:R-:W-:Y:S02]  /*42f0*/  IADD3 R70, P6, R123, R2, RZ ;  /* 0x000000027b467210 */ /* 0x000fe40007fde0ff */
[----:B------:R-:W-:-:S02]  /*4300*/  LEA.HI.X.SX32 R67, R67, R3, 0x1, P5 ;  /* 0x0000000343437211 */ /* 0x000fc400028f0eff */
[-C--:B------:R-:W-:Y:S02]  /*4310*/  IADD3 R72, P5, R105, R2.reuse, RZ ;  /* 0x0000000269487210 */ /* 0x080fe40007fbe0ff */
        /* <DEDUP_REMOVED lines=13> */
[----:B------:R-:W-:Y:S02]  /*43f0*/  IADD3 R82, P4, R91, R2, RZ ;  /* 0x000000025b527210 */ /* 0x000fe40007f9e0ff */
[----:B------:R-:W-:Y:S02]  /*4400*/  PRMT R86, R8, 0x7632, R86 ;  /* 0x0000763208567816 */ /* 0x000fe40000000056 */
[-C--:B------:R-:W-:Y:S02]  /*4410*/  LEA.HI.X.SX32 R91, R85, R3.reuse, 0x1, P6 ;  /* 0x00000003555b7211 */ /* 0x080fe400030f0eff */
[-C--:B------:R-:W-:Y:S01]  /*4420*/  LEA.HI.X.SX32 R85, R83, R3.reuse, 0x1, P5 ;  /* 0x0000000353557211 */ /* 0x080fe200028f0eff */
[----:B------:R2:W-:Y:S01]  /*4430*/  STG.E.U16 [R22.64], R86 ;  /* 0x0000005616007986 */ /* 0x0005e2000c101504 */
[----:B------:R-:W-:-:S02]  /*4440*/  LEA.HI.X.SX32 R83, R87, R3, 0x1, P4 ;  /* 0x0000000357537211 */ /* 0x000fc400020f0eff */
[----:B-1----:R-:W-:Y:S01]  /*4450*/  PRMT R3, R4, 0x7632, R3 ;  /* 0x0000763204037816 */ /* 0x002fe20000000003 */
[----:B------:R3:W-:Y:S01]  /*4460*/  STG.E.U16 [R24.64], R4 ;  /* 0x0000000418007986 */ /* 0x0007e2000c101504 */
[----:B------:R-:W-:-:S03]  /*4470*/  PRMT R2, R5, 0x7632, R2 ;  /* 0x0000763205027816 */ /* 0x000fc60000000002 */
[----:B------:R0:W-:Y:S01]  /*4480*/  STG.E.U16 [R26.64], R3 ;  /* 0x000000031a007986 */ /* 0x0001e2000c101504 */
[----:B--2---:R-:W-:-:S03]  /*4490*/  PRMT R23, R12, 0x7632, R23 ;  /* 0x000076320c177816 */ /* 0x004fc60000000017 */
[----:B------:R1:W-:Y:S01]  /*44a0*/  STG.E.U16 [R32.64], R12 ;  /* 0x0000000c20007986 */ /* 0x0003e2000c101504 */
[----:B---3--:R-:W-:-:S03]  /*44b0*/  PRMT R25, R16, 0x7632, R25 ;  /* 0x0000763210197816 */ /* 0x008fc60000000019 */
[----:B------:R2:W-:Y:S01]  /*44c0*/  STG.E.U16 [R34.64], R23 ;  /* 0x0000001722007986 */ /* 0x0005e2000c101504 */
[----:B------:R-:W-:Y:S02]  /*44d0*/  PRMT R4, R10, 0x7632, R4 ;  /* 0x000076320a047816 */ /* 0x000fe40000000004 */
[----:B0-----:R-:W-:Y:S01]  /*44e0*/  PRMT R27, R9, 0x7632, R27 ;  /* 0x00007632091b7816 */ /* 0x001fe2000000001b */
[----:B------:R0:W-:Y:S01]  /*44f0*/  STG.E.U16 [R36.64], R16 ;  /* 0x0000001024007986 */ /* 0x0001e2000c101504 */
[----:B------:R-:W-:Y:S02]  /*4500*/  PRMT R26, R13, 0x7632, R26 ;  /* 0x000076320d1a7816 */ /* 0x000fe4000000001a */
[----:B------:R-:W-:Y:S01]  /*4510*/  PRMT R3, R17, 0x7632, R3 ;  /* 0x0000763211037816 */ /* 0x000fe20000000003 */
[----:B------:R3:W-:Y:S01]  /*4520*/  STG.E.U16 [R38.64], R25 ;  /* 0x0000001926007986 */ /* 0x0007e2000c101504 */
[----:B-1----:R-:W-:-:S03]  /*4530*/  PRMT R33, R14, 0x7632, R33 ;  /* 0x000076320e217816 */ /* 0x002fc60000000021 */
[----:B------:R1:W-:Y:S01]  /*4540*/  STG.E.U16 [R40.64], R9 ;  /* 0x0000000928007986 */ /* 0x0003e2000c101504 */
[----:B--2---:R-:W-:-:S03]  /*4550*/  PRMT R35, R18, 0x7632, R35 ;  /* 0x0000763212237816 */ /* 0x004fc60000000023 */
[----:B------:R-:W-:Y:S01]  /*4560*/  STG.E.U16 [R42.64], R27 ;  /* 0x0000001b2a007986 */ /* 0x000fe2000c101504 */
[----:B0-----:R-:W-:-:S03]  /*4570*/  PRMT R37, R11, 0x7632, R37 ;  /* 0x000076320b257816 */ /* 0x001fc60000000025 */
[----:B------:R0:W-:Y:S01]  /*4580*/  STG.E.U16 [R44.64], R5 ;  /* 0x000000052c007986 */ /* 0x0001e2000c101504 */
[----:B---3--:R-:W-:-:S03]  /*4590*/  PRMT R39, R7, 0x7632, R39 ;  /* 0x0000763207277816 */ /* 0x008fc60000000027 */
[----:B------:R2:W-:Y:S01]  /*45a0*/  STG.E.U16 [R46.64], R2 ;  /* 0x000000022e007986 */ /* 0x0005e2000c101504 */
[----:B-1----:R-:W-:-:S03]  /*45b0*/  PRMT R41, R19, 0x7632, R41 ;  /* 0x0000763213297816 */ /* 0x002fc60000000029 */
[----:B------:R-:W-:Y:S04]  /*45c0*/  STG.E.U16 [R48.64], R13 ;  /* 0x0000000d30007986 */ /* 0x000fe8000c101504 */
[----:B------:R-:W-:Y:S01]  /*45d0*/  STG.E.U16 [R52.64], R26 ;  /* 0x0000001a34007986 */ /* 0x000fe2000c101504 */
[----:B0-----:R-:W-:Y:S02]  /*45e0*/  PRMT R5, R6, 0x7632, R5 ;  /* 0x0000763206057816 */ /* 0x001fe40000000005 */
[----:B------:R-:W-:Y:S01]  /*45f0*/  PRMT R45, R15, 0x7632, R45 ;  /* 0x000076320f2d7816 */ /* 0x000fe2000000002d */
[----:B------:R-:W-:Y:S01]  /*4600*/  STG.E.U16 [R54.64], R17 ;  /* 0x0000001136007986 */ /* 0x000fe2000c101504 */
[----:B--2---:R-:W-:-:S03]  /*4610*/  FSEL R2, R31, -INF , P2 ;  /* 0xff8000001f027808 */ /* 0x004fc60001000000 */
[----:B------:R0:W-:Y:S02]  /*4620*/  STG.E.U16 [R56.64], R3 ;  /* 0x0000000338007986 */ /* 0x0001e4000c101504 */
[----:B------:R-:W-:Y:S02]  /*4630*/  FFMA R29, R2, 0.69314718246459960938, R29 ;  /* 0x3f317218021d7823 */ /* 0x000fe4000000001d */
[----:B------:R-:W-:Y:S04]  /*4640*/  STG.E.U16 [R50.64], R10 ;  /* 0x0000000a32007986 */ /* 0x000fe8000c101504 */
[----:B------:R1:W-:Y:S04]  /*4650*/  STG.E.U16 [R58.64], R4 ;  /* 0x000000043a007986 */ /* 0x0003e8000c101504 */
[----:B------:R-:W-:Y:S01]  /*4660*/  STG.E.U16 [R60.64], R6 ;  /* 0x000000063c007986 */ /* 0x000fe2000c101504 */
[----:B0-----:R-:W-:-:S03]  /*4670*/  FSEL R3, R80, -INF , P1 ;  /* 0xff80000050037808 */ /* 0x001fc60000800000 */
[----:B------:R-:W-:Y:S02]  /*4680*/  STG.E.U16 [R62.64], R5 ;  /* 0x000000053e007986 */ /* 0x000fe4000c101504 */
[----:B------:R-:W-:Y:S01]  /*4690*/  FFMA R80, R3, 0.69314718246459960938, R0 ;  /* 0x3f31721803507823 */ /* 0x000fe20000000000 */
[C---:B------:R-:W-:Y:S01]  /*46a0*/  SHF.L.U32 R3, R113.reuse, 0x2, RZ ;  /* 0x0000000271037819 */ /* 0x040fe200000006ff */
[----:B------:R-:W-:Y:S01]  /*46b0*/  STG.E.U16 [R64.64], R14 ;  /* 0x0000000e40007986 */ /* 0x000fe2000c101504 */
[----:B-1----:R-:W-:Y:S01]  /*46c0*/  LOP3.LUT R4, R94, 0x1f8, RZ, 0xc0, !PT ;  /* 0x000001f85e047812 */ /* 0x002fe200078ec0ff */
[----:B------:R-:W-:Y:S02]  /*46d0*/  IMAD R0, R92, c[0x0][0x1cc], RZ ;  /* 0x000073005c007a24 */ /* 0x000fe400078e02ff */
[----:B------:R-:W-:Y:S01]  /*46e0*/  STG.E.U16 [R66.64], R33 ;  /* 0x0000002142007986 */ /* 0x000fe2000c101504 */
[----:B------:R-:W-:Y:S02]  /*46f0*/  IMAD.HI R113, R113, 0x4, RZ ;  /* 0x0000000471717827 */ /* 0x000fe400078e02ff */
[C---:B------:R-:W-:Y:S01]  /*4700*/  SHF.L.U32 R2, R0.reuse, 0x2, RZ ;  /* 0x0000000200027819 */ /* 0x040fe200000006ff */
[----:B------:R-:W-:Y:S01]  /*4710*/  STG.E.U16 [R68.64], R18 ;  /* 0x0000001244007986 */ /* 0x000fe2000c101504 */
[----:B------:R-:W-:-:S02]  /*4720*/  IMAD.HI R0, R0, 0x4, RZ ;  /* 0x0000000400007827 */ /* 0x000fc400078e02ff */
[----:B------:R-:W-:Y:S01]  /*4730*/  IADD3 R2, P0, P1, R3, c[0x0][0x180], R2 ;  /* 0x0000600003027a10 */ /* 0x000fe2000791e002 */
[----:B------:R-:W-:Y:S03]  /*4740*/  STG.E.U16 [R70.64], R35 ;  /* 0x0000002346007986 */ /* 0x000fe6000c101504 */
[----:B------:R-:W-:Y:S01]  /*4750*/  IADD3.X R3, R113, c[0x0][0x184], R0, P0, P1 ;  /* 0x0000610071037a10 */ /* 0x000fe200007e2400 */
[----:B------:R-:W-:Y:S04]  /*4760*/  STG.E.U16 [R72.64], R11 ;  /* 0x0000000b48007986 */ /* 0x000fe8000c101504 */
[----:B------:R-:W-:Y:S04]  /*4770*/  STG.E.U16 [R74.64], R37 ;  /* 0x000000254a007986 */ /* 0x000fe8000c101504 */
[----:B------:R-:W-:Y:S04]  /*4780*/  STG.E.U16 [R76.64], R7 ;  /* 0x000000074c007986 */ /* 0x000fe8000c101504 */
[----:B------:R-:W-:Y:S04]  /*4790*/  STG.E.U16 [R78.64], R39 ;  /* 0x000000274e007986 */ /* 0x000fe8000c101504 */
[----:B------:R-:W-:Y:S04]  /*47a0*/  STG.E.U16 [R88.64], R15 ;  /* 0x0000000f58007986 */ /* 0x000fe8000c101504 */
[----:B------:R-:W-:Y:S04]  /*47b0*/  STG.E.U16 [R90.64], R45 ;  /* 0x0000002d5a007986 */ /* 0x000fe8000c101504 */
[----:B------:R-:W-:Y:S04]  /*47c0*/  STG.E.U16 [R84.64], R19 ;  /* 0x0000001354007986 */ /* 0x000fe8000c101504 */
[----:B------:R-:W-:Y:S04]  /*47d0*/  STG.E.U16 [R82.64], R41 ;  /* 0x0000002952007986 */ /* 0x000fe8000c101504 */
[----:B------:R-:W-:Y:S06]  /*47e0*/  BAR.SYNC.DEFER_BLOCKING 0x0 ;  /* 0x0000000000007b1d */ /* 0x000fec0000010000 */
[----:B------:R-:W-:Y:S04]  /*47f0*/  STS.64 [R4], R28 ;  /* 0x0000001c04007388 */ /* 0x000fe80000000a00 */
[----:B------:R-:W-:Y:S04]  /*4800*/  STS.64 [R4+0x200], R80 ;  /* 0x0002005004007388 */ /* 0x000fe80000000a00 */
[----:B------:R-:W-:Y:S06]  /*4810*/  BAR.SYNC.DEFER_BLOCKING 0x0 ;  /* 0x0000000000007b1d */ /* 0x000fec0000010000 */
[----:B------:R-:W0:Y:S04]  /*4820*/  LDS R5, [R20] ;  /* 0x0000000014057984 */ /* 0x000e280000000800 */
[----:B0-----:R-:W-:Y:S01]  /*4830*/  STG.E [R2.64], R5 ;  /* 0x0000000502007986 */ /* 0x001fe2000c101904 */
[----:B------:R-:W-:Y:S05]  /*4840*/  EXIT ;  /* 0x000000000000794d */ /* 0x000fea0003800000 */
.L_x_3:
[----:B------:R-:W-:-:S00]  /*4850*/  BRA `(.L_x_3) ;  /* 0xfffffff000007947 */ /* 0x000fc0000383ffff */
[----:B------:R-:W-:-:S00]  /*4860*/  NOP ;  /* 0x0000000000007918 */ /* 0x000fc00000000000 */
        /* <DEDUP_REMOVED lines=9> */
.L_x_4:


//--------------------- .nv.global.init           --------------------------
	.section	.nv.global.init,"aw",@progbits
.nv.global.init:
	.type		_$_str,@object
	.size		_$_str,(.L_0 - _$_str)
_$_str:
        /*0000*/ 	.byte	0x5f, 0x5f, 0x43, 0x55, 0x44, 0x41, 0x5f, 0x46, 0x54, 0x5a, 0x00
.L_0:


//--------------------- .nv.shared.attn_fwd       --------------------------
	.section	.nv.shared.attn_fwd,"aw",@nobits
	.sectionflags	@""
	.align	16
